def attn_fwd(
    Q,
    K,
    V,
    Out,
    Lse,
    sm_scale,
    stride_qz,
    stride_qh,
    stride_qm,
    stride_qk,
    stride_kz,
    stride_kh,
    stride_kn,
    stride_kk,
    stride_vz,
    stride_vh,
    stride_vn,
    stride_vk,
    stride_oz,
    stride_oh,
    stride_om,
    stride_ok,
    seqlen_q,
    seqlen_k,
    BLOCK_M: tl.constexpr,
    BLOCK_N: tl.constexpr,
    HEAD_DIM: tl.constexpr,
    CAUSAL: tl.constexpr,
):
    start_m = tl.program_id(0)
    off_hz = tl.program_id(1)
    q_off = off_hz * stride_qh
    k_off = off_hz * stride_kh
    v_off = off_hz * stride_vh
    offs_m = start_m * BLOCK_M + tl.arange(0, BLOCK_M)
    offs_d = tl.arange(0, HEAD_DIM)
    offs_n = tl.arange(0, BLOCK_N)
    q_ptrs = Q + q_off + offs_m[:, None] * stride_qm + offs_d[None, :] * stride_qk
    k_ptrs = K + k_off + offs_d[:, None] * stride_kk + offs_n[None, :] * stride_kn
    v_ptrs = V + v_off + offs_n[:, None] * stride_vn + offs_d[None, :] * stride_vk
    m_i = tl.full([BLOCK_M], float("-inf"), dtype=tl.float32)
    l_i = tl.zeros([BLOCK_M], dtype=tl.float32) + 1.0
    acc = tl.zeros([BLOCK_M, HEAD_DIM], dtype=tl.float32)
    q = tl.load(q_ptrs)
    acc, l_i, m_i = _attn_fwd_inner(
        acc,
        l_i,
        m_i,
        q,
        k_ptrs,
        v_ptrs,
        sm_scale,
        stride_kn,
        stride_vn,
        start_m,
        seqlen_k,
        BLOCK_M,
        BLOCK_N,
        HEAD_DIM,
        CAUSAL,
    )
    acc = acc / l_i[:, None]
    lse = m_i + tl.math.log2(l_i) / 1.4426950408889634
    o_ptrs = (
        Out
        + off_hz * stride_oh
        + offs_m[:, None] * stride_om
        + offs_d[None, :] * stride_ok
    )
    tl.store(o_ptrs, acc.to(Out.dtype.element_ty))
    tl.store(Lse + off_hz * seqlen_q + offs_m, lse)

# config = {"BLOCK_M": 256, "BLOCK_N": 64, "HEAD_DIM": 64, "arch": "sm_90", "causal": false, "dtype": "fp16", "num_stages": 2, "num_warps": 8}
# arch = sm_90


// ===== COMPILED SASS (sm_90a) =====

	.target	sm_90a

	.elftype	@"ET_EXEC"


//--------------------- .note.nv.tkinfo           --------------------------
	.section	.note.nv.tkinfo,"",@"SHT_NOTE"
	.sectionflags	@"SHF_NOTE_NV_TKINFO"
	.tkinfo
        /*0018*/ 	.word	0x00000002
        /*0030*/ 	.string	""
        /*0030*/ 	.string	"ptxas"
        /*0030*/ 	.string	"Cuda compilation tools, release 13.0, V13.0.88"
        /*0030*/ 	.string	"Build cuda_13.0.r13.0/compiler.36424714_0"
        /*0030*/ 	.string	"-v  -suppress-debug-info  -lineinfo  -arch sm_90a "



//--------------------- .note.nv.cuinfo           --------------------------
	.section	.note.nv.cuinfo,"",@"SHT_NOTE"
	.sectionflags	@"SHF_NOTE_NV_CUINFO"
        /*0018*/ 	.short	0x0002
        /*001a*/ 	.short	0x005a
        /*001c*/ 	.short	0x0082
	.zero		2


//--------------------- .nv.info                  --------------------------
	.section	.nv.info,"",@"SHT_CUDA_INFO"
	.align	4


	//----- nvinfo : EIATTR_REGCOUNT
	.align		4
        /*0000*/ 	.byte	0x04, 0x2f
        /*0002*/ 	.short	(.L_2 - .L_1)
	.align		4
.L_1:
        /*0004*/ 	.word	index@(attn_fwd)
        /*0008*/ 	.word	0x000000ff


	//----- nvinfo : EIATTR_FRAME_SIZE
	.align		4
.L_2:
        /*000c*/ 	.byte	0x04, 0x11
        /*000e*/ 	.short	(.L_4 - .L_3)
	.align		4
.L_3:
        /*0010*/ 	.word	index@(attn_fwd)
        /*0014*/ 	.word	0x00000000


	//----- nvinfo : EIATTR_MIN_STACK_SIZE
	.align		4
.L_4:
        /*0018*/ 	.byte	0x04, 0x12
        /*001a*/ 	.short	(.L_6 - .L_5)
	.align		4
.L_5:
        /*001c*/ 	.word	index@(attn_fwd)
        /*0020*/ 	.word	0x00000000
.L_6:


//--------------------- .nv.compat                --------------------------
	.section	.nv.compat,"",@"SHT_CUDA_COMPAT_INFO"
	.align	4
        /*0000*/ 	.byte	0x02, 0x09, 0x01, 0x00, 0x02, 0x02, 0x04, 0x00, 0x02, 0x05, 0x05, 0x00, 0x03, 0x07, 0x01, 0x01
        /*0010*/ 	.byte	0x02, 0x03, 0x00, 0x00, 0x02, 0x06, 0x01, 0x00, 0x04, 0x0b, 0x08, 0x00, 0x00, 0x00, 0x00, 0x00
        /*0020*/ 	.byte	0x00, 0x00, 0x00, 0x00


//--------------------- .nv.info.attn_fwd         --------------------------
	.section	.nv.info.attn_fwd,"",@"SHT_CUDA_INFO"
	.sectionflags	@""
	.align	4


	//----- nvinfo : EIATTR_CUDA_API_VERSION
	.align		4
        /*0000*/ 	.byte	0x04, 0x37
        /*0002*/ 	.short	(.L_8 - .L_7)
.L_7:
        /*0004*/ 	.word	0x00000082


	//----- nvinfo : EIATTR_KPARAM_INFO
	.align		4
.L_8:
        /*0008*/ 	.byte	0x04, 0x17
        /*000a*/ 	.short	(.L_10 - .L_9)
.L_9:
        /*000c*/ 	.word	0x00000000
        /*0010*/ 	.short	0x0019
        /*0012*/ 	.short	0x0080
        /*0014*/ 	.byte	0x00, 0xf4, 0x21, 0x00


	//----- nvinfo : EIATTR_KPARAM_INFO
	.align		4
.L_10:
        /*0018*/ 	.byte	0x04, 0x17
        /*001a*/ 	.short	(.L_12 - .L_11)
.L_11:
        /*001c*/ 	.word	0x00000000
        /*0020*/ 	.short	0x0018
        /*0022*/ 	.short	0x0078
        /*0024*/ 	.byte	0x00, 0xf4, 0x21, 0x00


	//----- nvinfo : EIATTR_KPARAM_INFO
	.align		4
.L_12:
        /*0028*/ 	.byte	0x04, 0x17
        /*002a*/ 	.short	(.L_14 - .L_13)
.L_13:
        /*002c*/ 	.word	0x00000000
        /*0030*/ 	.short	0x0017
        /*0032*/ 	.short	0x0070
        /*0034*/ 	.byte	0x00, 0xf0, 0x11, 0x00


	//----- nvinfo : EIATTR_KPARAM_INFO
	.align		4
.L_14:
        /*0038*/ 	.byte	0x04, 0x17
        /*003a*/ 	.short	(.L_16 - .L_15)
.L_15:
        /*003c*/ 	.word	0x00000000
        /*0040*/ 	.short	0x0016
        /*0042*/ 	.short	0x006c
        /*0044*/ 	.byte	0x00, 0xf0, 0x11, 0x00


	//----- nvinfo : EIATTR_KPARAM_INFO
	.align		4
.L_16:
        /*0048*/ 	.byte	0x04, 0x17
        /*004a*/ 	.short	(.L_18 - .L_17)
.L_17:
        /*004c*/ 	.word	0x00000000
        /*0050*/ 	.short	0x0015
        /*0052*/ 	.short	0x0068
        /*0054*/ 	.byte	0x00, 0xf0, 0x11, 0x00


	//----- nvinfo : EIATTR_KPARAM_INFO
	.align		4
.L_18:
        /*0058*/ 	.byte	0x04, 0x17
        /*005a*/ 	.short	(.L_20 - .L_19)
.L_19:
        /*005c*/ 	.word	0x00000000
        /*0060*/ 	.short	0x0014
        /*0062*/ 	.short	0x0064
        /*0064*/ 	.byte	0x00, 0xf0, 0x11, 0x00


	//----- nvinfo : EIATTR_KPARAM_INFO
	.align		4
.L_20:
        /*0068*/ 	.byte	0x04, 0x17
        /*006a*/ 	.short	(.L_22 - .L_21)
.L_21:
        /*006c*/ 	.word	0x00000000
        /*0070*/ 	.short	0x0013
        /*0072*/ 	.short	0x0060
        /*0074*/ 	.byte	0x00, 0xf0, 0x11, 0x00


	//----- nvinfo : EIATTR_KPARAM_INFO
	.align		4
.L_22:
        /*0078*/ 	.byte	0x04, 0x17
        /*007a*/ 	.short	(.L_24 - .L_23)
.L_23:
        /*007c*/ 	.word	0x00000000
        /*0080*/ 	.short	0x0012
        /*0082*/ 	.short	0x005c
        /*0084*/ 	.byte	0x00, 0xf0, 0x11, 0x00


	//----- nvinfo : EIATTR_KPARAM_INFO
	.align		4
.L_24:
        /*0088*/ 	.byte	0x04, 0x17
        /*008a*/ 	.short	(.L_26 - .L_25)
.L_25:
        /*008c*/ 	.word	0x00000000
        /*0090*/ 	.short	0x0011
        /*0092*/ 	.short	0x0058
        /*0094*/ 	.byte	0x00, 0xf0, 0x11, 0x00


	//----- nvinfo : EIATTR_KPARAM_INFO
	.align		4
.L_26:
        /*0098*/ 	.byte	0x04, 0x17
        /*009a*/ 	.short	(.L_28 - .L_27)
.L_27:
        /*009c*/ 	.word	0x00000000
        /*00a0*/ 	.short	0x0010
        /*00a2*/ 	.short	0x0054
        /*00a4*/ 	.byte	0x00, 0xf0, 0x11, 0x00


	//----- nvinfo : EIATTR_KPARAM_INFO
	.align		4
.L_28:
        /*00a8*/ 	.byte	0x04, 0x17
        /*00aa*/ 	.short	(.L_30 - .L_29)
.L_29:
        /*00ac*/ 	.word	0x00000000
        /*00b0*/ 	.short	0x000f
        /*00b2*/ 	.short	0x0050
        /*00b4*/ 	.byte	0x00, 0xf0, 0x11, 0x00


	//----- nvinfo : EIATTR_KPARAM_INFO
	.align		4
.L_30:
        /*00b8*/ 	.byte	0x04, 0x17
        /*00ba*/ 	.short	(.L_32 - .L_31)
.L_31:
        /*00bc*/ 	.word	0x00000000
        /*00c0*/ 	.short	0x000e
        /*00c2*/ 	.short	0x004c
        /*00c4*/ 	.byte	0x00, 0xf0, 0x11, 0x00


	//----- nvinfo : EIATTR_KPARAM_INFO
	.align		4
.L_32:
        /*00c8*/ 	.byte	0x04, 0x17
        /*00ca*/ 	.short	(.L_34 - .L_33)
.L_33:
        /*00cc*/ 	.word	0x00000000
        /*00d0*/ 	.short	0x000d
        /*00d2*/ 	.short	0x0048
        /*00d4*/ 	.byte	0x00, 0xf0, 0x11, 0x00


	//----- nvinfo : EIATTR_KPARAM_INFO
	.align		4
.L_34:
        /*00d8*/ 	.byte	0x04, 0x17
        /*00da*/ 	.short	(.L_36 - .L_35)
.L_35:
        /*00dc*/ 	.word	0x00000000
        /*00e0*/ 	.short	0x000c
        /*00e2*/ 	.short	0x0044
        /*00e4*/ 	.byte	0x00, 0xf0, 0x11, 0x00


	//----- nvinfo : EIATTR_KPARAM_INFO
	.align		4
.L_36:
        /*00e8*/ 	.byte	0x04, 0x17
        /*00ea*/ 	.short	(.L_38 - .L_37)
.L_37:
        /*00ec*/ 	.word	0x00000000
        /*00f0*/ 	.short	0x000b
        /*00f2*/ 	.short	0x0040
        /*00f4*/ 	.byte	0x00, 0xf0, 0x11, 0x00


	//----- nvinfo : EIATTR_KPARAM_INFO
	.align		4
.L_38:
        /*00f8*/ 	.byte	0x04, 0x17
        /*00fa*/ 	.short	(.L_40 - .L_39)
.L_39:
        /*00fc*/ 	.word	0x00000000
        /*0100*/ 	.short	0x000a
        /*0102*/ 	.short	0x003c
        /*0104*/ 	.byte	0x00, 0xf0, 0x11, 0x00


	//----- nvinfo : EIATTR_KPARAM_INFO
	.align		4
.L_40:
        /*0108*/ 	.byte	0x04, 0x17
        /*010a*/ 	.short	(.L_42 - .L_41)
.L_41:
        /*010c*/ 	.word	0x00000000
        /*0110*/ 	.short	0x0009
        /*0112*/ 	.short	0x0038
        /*0114*/ 	.byte	0x00, 0xf0, 0x11, 0x00


	//----- nvinfo : EIATTR_KPARAM_INFO
	.align		4
.L_42:
        /*0118*/ 	.byte	0x04, 0x17
        /*011a*/ 	.short	(.L_44 - .L_43)
.L_43:
        /*011c*/ 	.word	0x00000000
        /*0120*/ 	.short	0x0008
        /*0122*/ 	.short	0x0034
        /*0124*/ 	.byte	0x00, 0xf0, 0x11, 0x00


	//----- nvinfo : EIATTR_KPARAM_INFO
	.align		4
.L_44:
        /*0128*/ 	.byte	0x04, 0x17
        /*012a*/ 	.short	(.L_46 - .L_45)
.L_45:
        /*012c*/ 	.word	0x00000000
        /*0130*/ 	.short	0x0007
        /*0132*/ 	.short	0x0030
        /*0134*/ 	.byte	0x00, 0xf0, 0x11, 0x00


	//----- nvinfo : EIATTR_KPARAM_INFO
	.align		4
.L_46:
        /*0138*/ 	.byte	0x04, 0x17
        /*013a*/ 	.short	(.L_48 - .L_47)
.L_47:
        /*013c*/ 	.word	0x00000000
        /*0140*/ 	.short	0x0006
        /*0142*/ 	.short	0x002c
        /*0144*/ 	.byte	0x00, 0xf0, 0x11, 0x00


	//----- nvinfo : EIATTR_KPARAM_INFO
	.align		4
.L_48:
        /*0148*/ 	.byte	0x04, 0x17
        /*014a*/ 	.short	(.L_50 - .L_49)
.L_49:
        /*014c*/ 	.word	0x00000000
        /*0150*/ 	.short	0x0005
        /*0152*/ 	.short	0x0028
        /*0154*/ 	.byte	0x00, 0xf0, 0x11, 0x00


	//----- nvinfo : EIATTR_KPARAM_INFO
	.align		4
.L_50:
        /*0158*/ 	.byte	0x04, 0x17
        /*015a*/ 	.short	(.L_52 - .L_51)
.L_51:
        /*015c*/ 	.word	0x00000000
        /*0160*/ 	.short	0x0004
        /*0162*/ 	.short	0x0020
        /*0164*/ 	.byte	0x00, 0xf4, 0x21, 0x00


	//----- nvinfo : EIATTR_KPARAM_INFO
	.align		4
.L_52:
        /*0168*/ 	.byte	0x04, 0x17
        /*016a*/ 	.short	(.L_54 - .L_53)
.L_53:
        /*016c*/ 	.word	0x00000000
        /*0170*/ 	.short	0x0003
        /*0172*/ 	.short	0x0018
        /*0174*/ 	.byte	0x00, 0xf4, 0x21, 0x00


	//----- nvinfo : EIATTR_KPARAM_INFO
	.align		4
.L_54:
        /*0178*/ 	.byte	0x04, 0x17
        /*017a*/ 	.short	(.L_56 - .L_55)
.L_55:
        /*017c*/ 	.word	0x00000000
        /*0180*/ 	.short	0x0002
        /*0182*/ 	.short	0x0010
        /*0184*/ 	.byte	0x00, 0xf4, 0x21, 0x00


	//----- nvinfo : EIATTR_KPARAM_INFO
	.align		4
.L_56:
        /*0188*/ 	.byte	0x04, 0x17
        /*018a*/ 	.short	(.L_58 - .L_57)
.L_57:
        /*018c*/ 	.word	0x00000000
        /*0190*/ 	.short	0x0001
        /*0192*/ 	.short	0x0008
        /*0194*/ 	.byte	0x00, 0xf4, 0x21, 0x00


	//----- nvinfo : EIATTR_KPARAM_INFO
	.align		4
.L_58:
        /*0198*/ 	.byte	0x04, 0x17
        /*019a*/ 	.short	(.L_60 - .L_59)
.L_59:
        /*019c*/ 	.word	0x00000000
        /*01a0*/ 	.short	0x0000
        /*01a2*/ 	.short	0x0000
        /*01a4*/ 	.byte	0x00, 0xf4, 0x21, 0x00


	//----- nvinfo : EIATTR_SPARSE_MMA_MASK
	.align		4
.L_60:
        /*01a8*/ 	.byte	0x03, 0x50
        /*01aa*/ 	.short	0x0000


	//----- nvinfo : EIATTR_MAXREG_COUNT
	.align		4
        /*01ac*/ 	.byte	0x03, 0x1b
        /*01ae*/ 	.short	0x00ff


	//----- nvinfo : EIATTR_NUM_BARRIERS
	.align		4
        /*01b0*/ 	.byte	0x02, 0x4c
        /*01b2*/ 	.byte	0x01
	.zero		1


	//----- nvinfo : EIATTR_MERCURY_ISA_VERSION
	.align		4
        /*01b4*/ 	.byte	0x03, 0x5f
        /*01b6*/ 	.short	0x0101


	//----- nvinfo : EIATTR_COOP_GROUP_MASK_REGIDS
	.align		4
        /*01b8*/ 	.byte	0x04, 0x29
        /*01ba*/ 	.short	(.L_62 - .L_61)


	//   ....[0]....
.L_61:
        /*01bc*/ 	.word	0xffffffff


	//   ....[1]....
        /*01c0*/ 	.word	0xffffffff


	//   ....[2]....
        /*01c4*/ 	.word	0xffffffff


	//   ....[3]....
        /*01c8*/ 	.word	0xffffffff


	//   ....[4]....
        /*01cc*/ 	.word	0xffffffff


	//   ....[5]....
        /*01d0*/ 	.word	0xffffffff


	//   ....[6]....
        /*01d4*/ 	.word	0xffffffff


	//   ....[7]....
        /*01d8*/ 	.word	0xffffffff


	//   ....[8]....
        /*01dc*/ 	.word	0xffffffff


	//   ....[9]....
        /*01e0*/ 	.word	0xffffffff


	//   ....[10]....
        /*01e4*/ 	.word	0xffffffff


	//   ....[11]....
        /*01e8*/ 	.word	0xffffffff


	//   ....[12]....
        /*01ec*/ 	.word	0xffffffff


	//   ....[13]....
        /*01f0*/ 	.word	0xffffffff


	//   ....[14]....
        /*01f4*/ 	.word	0xffffffff


	//   ....[15]....
        /*01f8*/ 	.word	0xffffffff


	//----- nvinfo : EIATTR_COOP_GROUP_INSTR_OFFSETS
	.align		4
.L_62:
        /*01fc*/ 	.byte	0x04, 0x28
        /*01fe*/ 	.short	(.L_64 - .L_63)


	//   ....[0]....
.L_63:
        /*0200*/ 	.word	0x00002e90


	//   ....[1]....
        /*0204*/ 	.word	0x00002ee0


	//   ....[2]....
        /*0208*/ 	.word	0x00003560


	//   ....[3]....
        /*020c*/ 	.word	0x000036a0


	//   ....[4]....
        /*0210*/ 	.word	0x00003930


	//   ....[5]....
        /*0214*/ 	.word	0x00003af0


	//   ....[6]....
        /*0218*/ 	.word	0x00003db0


	//   ....[7]....
        /*021c*/ 	.word	0x00003de0


	//   ....[8]....
        /*0220*/ 	.word	0x000050e0


	//   ....[9]....
        /*0224*/ 	.word	0x000050f0


	//   ....[10]....
        /*0228*/ 	.word	0x00005100


	//   ....[11]....
        /*022c*/ 	.word	0x00005110


	//   ....[12]....
        /*0230*/ 	.word	0x00005170


	//   ....[13]....
        /*0234*/ 	.word	0x00005190


	//   ....[14]....
        /*0238*/ 	.word	0x000051a0


	//   ....[15]....
        /*023c*/ 	.word	0x000051b0


	//----- nvinfo : EIATTR_EXIT_INSTR_OFFSETS
	.align		4
.L_64:
        /*0240*/ 	.byte	0x04, 0x1c
        /*0242*/ 	.short	(.L_66 - .L_65)


	//   ....[0]....
.L_65:
        /*0244*/ 	.word	0x000086a0


	//----- nvinfo : EIATTR_REQNTID
	.align		4
.L_66:
        /*0248*/ 	.byte	0x04, 0x10
        /*024a*/ 	.short	(.L_68 - .L_67)
.L_67:
        /*024c*/ 	.word	0x00000100
        /*0250*/ 	.word	0x00000001
        /*0254*/ 	.word	0x00000001


	//----- nvinfo : EIATTR_CBANK_PARAM_SIZE
	.align		4
.L_68:
        /*0258*/ 	.byte	0x03, 0x19
        /*025a*/ 	.short	0x0088


	//----- nvinfo : EIATTR_PARAM_CBANK
	.align		4
        /*025c*/ 	.byte	0x04, 0x0a
        /*025e*/ 	.short	(.L_70 - .L_69)
	.align		4
.L_69:
        /*0260*/ 	.word	index@(.nv.constant0.attn_fwd)
        /*0264*/ 	.short	0x0210
        /*0266*/ 	.short	0x0088


	//----- nvinfo : EIATTR_SW_WAR
	.align		4
.L_70:
        /*0268*/ 	.byte	0x04, 0x36
        /*026a*/ 	.short	(.L_72 - .L_71)
.L_71:
        /*026c*/ 	.word	0x00000008
.L_72:


//--------------------- .nv.callgraph             --------------------------
	.section	.nv.callgraph,"",@"SHT_CUDA_CALLGRAPH"
	.align	4
	.sectionentsize	8
	.align		4
        /*0000*/ 	.word	0x00000000
	.align		4
        /*0004*/ 	.word	0xffffffff
	.align		4
        /*0008*/ 	.word	0x00000000
	.align		4
        /*000c*/ 	.word	0xfffffffe
	.align		4
        /*0010*/ 	.word	0x00000000
	.align		4
        /*0014*/ 	.word	0xfffffffd
	.align		4
        /*0018*/ 	.word	0x00000000
	.align		4
        /*001c*/ 	.word	0xfffffffc


//--------------------- .nv.constant4             --------------------------
	.section	.nv.constant4,"a",@progbits
	.align	8
	.align		8
.nv.constant4:
        /*0000*/ 	.dword	_$_str


//--------------------- .text.attn_fwd            --------------------------
	.section	.text.attn_fwd,"ax",@progbits
	.align	128
        .global         attn_fwd
        .type           attn_fwd,@function
        .size           attn_fwd,(.L_x_3 - attn_fwd)
        .other          attn_fwd,@"STO_CUDA_ENTRY STV_DEFAULT"
attn_fwd:
.text.attn_fwd:
[----:B------:R-:W-:Y:S01]  /*0000*/  LDC R1, c[0x0][0x28] ;  /* 0x00000a00ff017b82 */ /* 0x000fe20000000800 */
[----:B------:R-:W0:Y:S07]  /*0010*/  S2R R152, SR_TID.X ;  /* 0x0000000000987919 */ /* 0x000e2e0000002100 */
[----:B------:R-:W1:Y:S01]  /*0020*/  S2UR UR7, SR_CTAID.Y ;  /* 0x00000000000779c3 */ /* 0x000e620000002600 */
[----:B------:R-:W-:Y:S01]  /*0030*/  ULDC.64 UR4, c[0x0][0x240] ;  /* 0x0000900000047ab9 */ /* 0x000fe20000000a00 */
[----:B------:R-:W-:Y:S01]  /*0040*/  ULDC.64 UR36, c[0x0][0x208] ;  /* 0x0000820000247ab9 */ /* 0x000fe20000000a00 */
[----:B------:R-:W2:Y:S05]  /*0050*/  S2R R3, SR_CTAID.X ;  /* 0x0000000000037919 */ /* 0x000eaa0000002500 */
[----:B------:R-:W3:Y:S08]  /*0060*/  LDC.64 R4, c[0x0][0x210] ;  /* 0x00008400ff047b82 */ /* 0x000ef00000000a00 */
[----:B------:R-:W4:Y:S01]  /*0070*/  LDC R143, c[0x0][0x248] ;  /* 0x00009200ff8f7b82 */ /* 0x000f220000000800 */
[----:B------:R-:W-:Y:S01]  /*0080*/  UMOV UR12, 0x400 ;  /* 0x00000400000c7882 */ /* 0x000fe20000000000 */
[----:B------:R-:W-:Y:S01]  /*0090*/  ULDC UR13, c[0x0][0x280] ;  /* 0x0000a000000d7ab9 */ /* 0x000fe20000000800 */
[----:B-1----:R-:W-:-:S04]  /*00a0*/  UIMAD UR4, UR7, UR4, URZ ;  /* 0x00000004070472a4 */ /* 0x002fc8000f8e023f */
[----:B------:R-:W-:Y:S01]  /*00b0*/  USHF.L.U32 UR6, UR4, 0x1, URZ ;  /* 0x0000000104067899 */ /* 0x000fe2000800063f */
[----:B0-----:R-:W-:-:S04]  /*00c0*/  LOP3.LUT R0, R152, 0xff, RZ, 0xc0, !PT ;  /* 0x000000ff98007812 */ /* 0x001fc800078ec0ff */
[----:B--2---:R-:W-:-:S05]  /*00d0*/  LEA R2, R3, R0, 0x8 ;  /* 0x0000000003027211 */ /* 0x004fca00078e40ff */
[----:B------:R-:W-:Y:S01]  /*00e0*/  IMAD R2, R2, UR5, RZ ;  /* 0x0000000502027c24 */ /* 0x000fe2000f8e02ff */
[----:B------:R-:W-:Y:S01]  /*00f0*/  UIMAD.WIDE UR4, UR4, 0x2, URZ ;  /* 0x00000002040478a5 */ /* 0x000fe2000f8e023f */
[C---:B----4-:R-:W-:Y:S01]  /*0100*/  IMAD R15, R143.reuse, 0x50, RZ ;  /* 0x000000508f0f7824 */ /* 0x050fe200078e02ff */
[C---:B------:R-:W-:Y:S02]  /*0110*/  SHF.L.U32 R3, R143.reuse, 0x3, RZ ;  /* 0x000000038f037819 */ /* 0x040fe400000006ff */
[C---:B------:R-:W-:Y:S01]  /*0120*/  SHF.L.U32 R17, R2.reuse, 0x1, RZ ;  /* 0x0000000102117819 */ /* 0x040fe200000006ff */
[----:B------:R-:W-:Y:S01]  /*0130*/  IMAD.HI R2, R2, 0x2, RZ ;  /* 0x0000000202027827 */ /* 0x000fe200078e02ff */
[----:B------:R-:W-:Y:S02]  /*0140*/  SHF.L.U32 R7, R143, 0x4, RZ ;  /* 0x000000048f077819 */ /* 0x000fe400000006ff */
[----:B---3--:R-:W-:Y:S01]  /*0150*/  IADD3 R16, P0, P1, R17, UR6, R4 ;  /* 0x0000000611107c10 */ /* 0x008fe2000f91e004 */
[----:B------:R-:W-:-:S03]  /*0160*/  IMAD R11, R143, 0xa, RZ ;  /* 0x0000000a8f0b7824 */ /* 0x000fc600078e02ff */
[----:B------:R-:W-:Y:S02]  /*0170*/  IADD3.X R17, R2, UR5, R5, P0, P1 ;  /* 0x0000000502117c10 */ /* 0x000fe400087e2405 */
[CC--:B------:R-:W-:Y:S01]  /*0180*/  LEA R14, P2, R143.reuse, R16.reuse, 0x4 ;  /* 0x000000108f0e7211 */ /* 0x0c0fe200078420ff */
[C---:B------:R-:W-:Y:S01]  /*0190*/  IMAD R23, R143.reuse, 0x14, RZ ;  /* 0x000000148f177824 */ /* 0x040fe200078e02ff */
[CC--:B------:R-:W-:Y:S01]  /*01a0*/  LEA R6, P3, R143.reuse, R16.reuse, 0x5 ;  /* 0x000000108f067211 */ /* 0x0c0fe200078628ff */
[C---:B------:R-:W-:Y:S01]  /*01b0*/  IMAD R27, R143.reuse, 0x28, RZ ;  /* 0x000000288f1b7824 */ /* 0x040fe200078e02ff */
[C---:B------:R-:W-:Y:S01]  /*01c0*/  SHF.L.U32 R19, R143.reuse, 0x5, RZ ;  /* 0x000000058f137819 */ /* 0x040fe200000006ff */
[----:B------:R-:W-:Y:S01]  /*01d0*/  IMAD R9, R143, 0x5, RZ ;  /* 0x000000058f097824 */ /* 0x000fe200078e02ff */
[-C--:B------:R-:W-:Y:S01]  /*01e0*/  IADD3 R10, P0, R15, R16.reuse, RZ ;  /* 0x000000100f0a7210 */ /* 0x080fe20007f1e0ff */
[C---:B------:R-:W-:Y:S01]  /*01f0*/  IMAD R21, R143.reuse, 0x42, RZ ;  /* 0x000000428f157824 */ /* 0x040fe200078e02ff */
[CC--:B------:R-:W-:Y:S01]  /*0200*/  LEA R2, P1, R143.reuse, R16.reuse, 0x6 ;  /* 0x000000108f027211 */ /* 0x0c0fe200078230ff */
[----:B------:R-:W-:Y:S01]  /*0210*/  IMAD R13, R143, 0x6, RZ ;  /* 0x000000068f0d7824 */ /* 0x000fe200078e02ff */
[-C--:B------:R-:W-:Y:S01]  /*0220*/  LEA.HI.X.SX32 R15, R3, R17.reuse, 0x1, P2 ;  /* 0x00000011030f7211 */ /* 0x080fe200010f0eff */
[----:B------:R-:W-:Y:S01]  /*0230*/  IMAD R33, R143, 0xc, RZ ;  /* 0x0000000c8f217824 */ /* 0x000fe200078e02ff */
[-C--:B------:R-:W-:Y:S01]  /*0240*/  IADD3 R18, P2, R11, R16.reuse, RZ ;  /* 0x000000100b127210 */ /* 0x080fe20007f5e0ff */
        /* <DEDUP_REMOVED lines=15> */
[----:B------:R-:W-:Y:S01]  /*0340*/  IADD3 R26, P3, R13, R16, RZ ;  /* 0x000000100d1a7210 */ /* 0x000fe20007f7e0ff */
[----:B------:R-:W-:Y:S01]  /*0350*/  IMAD R41, R143, 0xe, RZ ;  /* 0x0000000e8f297824 */ /* 0x000fe200078e02ff */
[----:B------:R-:W-:-:S02]  /*0360*/  LEA.HI.X.SX32 R23, R23, R17, 0x1, P1 ;  /* 0x0000001117177211 */ /* 0x000fc400008f0eff */
[C---:B------:R-:W-:Y:S01]  /*0370*/  SHF.L.U32 R25, R143.reuse, 0x1, RZ ;  /* 0x000000018f197819 */ /* 0x040fe200000006ff */
[----:B------:R-:W-:Y:S01]  /*0380*/  IMAD R55, R143, 0x3f, RZ ;  /* 0x0000003f8f377824 */ /* 0x000fe200078e02ff */
[-C--:B------:R-:W-:Y:S01]  /*0390*/  IADD3 R30, P1, R33, R16.reuse, RZ ;  /* 0x00000010211e7210 */ /* 0x080fe20007f3e0ff */
[----:B------:R-:W-:Y:S01]  /*03a0*/  IMAD R59, R143, 0x12, RZ ;  /* 0x000000128f3b7824 */ /* 0x000fe200078e02ff */
[-C--:B------:R-:W-:Y:S01]  /*03b0*/  IADD3 R12, P5, R31, R16.reuse, RZ ;  /* 0x000000101f0c7210 */ /* 0x080fe20007fbe0ff */
[----:B------:R-:W-:Y:S01]  /*03c0*/  IMAD R37, R143, 0x7, RZ ;  /* 0x000000078f257824 */ /* 0x000fe200078e02ff */
[-C--:B------:R-:W-:Y:S01]  /*03d0*/  LEA.HI.X.SX32 R11, R27, R17.reuse, 0x1, P0 ;  /* 0x000000111b0b7211 */ /* 0x080fe200000f0eff */
[----:B------:R-:W-:Y:S01]  /*03e0*/  IMAD R73, R143, 0x48, RZ ;  /* 0x000000488f497824 */ /* 0x000fe200078e02ff */
[-C--:B------:R-:W-:Y:S01]  /*03f0*/  LEA.HI.X.SX32 R27, R5, R17.reuse, 0x1, P3 ;  /* 0x00000011051b7211 */ /* 0x080fe200018f0eff */
        /* <DEDUP_REMOVED lines=9> */
[-C--:B------:R-:W-:Y:S01]  /*0490*/  IADD3 R32, P0, R35, R16.reuse, RZ ;  /* 0x0000001023207210 */ /* 0x080fe20007f1e0ff */
[----:B------:R-:W-:Y:S01]  /*04a0*/  IMAD R61, R143, 0x44, RZ ;  /* 0x000000448f3d7824 */ /* 0x000fe200078e02ff */
[-C--:B------:R-:W-:Y:S01]  /*04b0*/  LEA.HI.X.SX32 R35, R35, R17.reuse, 0x1, P3 ;  /* 0x0000001123237211 */ /* 0x080fe200018f0eff */
[----:B------:R-:W-:Y:S01]  /*04c0*/  IMAD R47, R143, 0xb, RZ ;  /* 0x0000000b8f2f7824 */ /* 0x000fe200078e02ff */
[-C--:B------:R-:W-:Y:S01]  /*04d0*/  IADD3 R8, P6, R75, R16.reuse, RZ ;  /* 0x000000104b087210 */ /* 0x080fe20007fde0ff */
        /* <DEDUP_REMOVED lines=14> */
[C---:B------:R-:W-:Y:S01]  /*05c0*/  IMAD R63, R143.reuse, 0x13, RZ ;  /* 0x000000138f3f7824 */ /* 0x040fe200078e02ff */
[CC--:B------:R-:W-:Y:S01]  /*05d0*/  LEA R72, P6, R143.reuse, R16.reuse, 0x2 ;  /* 0x000000108f487211 */ /* 0x0c0fe200078c10ff */
[----:B------:R-:W-:Y:S01]  /*05e0*/  IMAD R115, R143, 0x2e, RZ ;  /* 0x0000002e8f737824 */ /* 0x000fe200078e02ff */
[-C--:B------:R-:W-:Y:S01]  /*05f0*/  LEA.HI.X.SX32 R5, R55, R17.reuse, 0x1, P4 ;  /* 0x0000001137057211 */ /* 0x080fe200020f0eff */
[C---:B------:R-:W-:Y:S01]  /*0600*/  IMAD R111, R143.reuse, 0x2c, RZ ;  /* 0x0000002c8f6f7824 */ /* 0x040fe200078e02ff */
[C---:B------:R-:W-:Y:S01]  /*0610*/  SHF.L.U32 R29, R143.reuse, 0x2, RZ ;  /* 0x000000028f1d7819 */ /* 0x040fe200000006ff */
[C---:B------:R-:W-:Y:S01]  /*0620*/  IMAD R65, R143.reuse, 0x15, RZ ;  /* 0x000000158f417824 */ /* 0x040fe200078e02ff */
[CC--:B------:R-:W-:Y:S01]  /*0630*/  LEA R68, P4, R143.reuse, R16.reuse, 0x3 ;  /* 0x000000108f447211 */ /* 0x0c0fe200078818ff */
[C---:B------:R-:W-:Y:S01]  /*0640*/  IMAD R121, R143.reuse, 0x32, RZ ;  /* 0x000000328f797824 */ /* 0x040fe200078e02ff */
[CC--:B------:R-:W-:Y:S01]  /*0650*/  LEA.HI.X.SX32 R75, R143.reuse, R17.reuse, 0x1, P5 ;  /* 0x000000118f4b7211 */ /* 0x0c0fe200028f0eff */
        /* <DEDUP_REMOVED lines=91> */
[----:B------:R-:W-:Y:S01]  /*0c10*/  IADD3 R100, P1, R149, R16, RZ ;  /* 0x0000001095647210 */ /* 0x000fe20007f3e0ff */
[----:B------:R0:W2:Y:S01]  /*0c20*/  LDG.E.U16 R116, desc[UR36][R16.64] ;  /* 0x0000002410747981 */ /* 0x0000a2000c1e1500 */
[----:B------:R-:W-:-:S02]  /*0c30*/  LEA.HI.X.SX32 R37, R93, R17, 0x1, P0 ;  /* 0x000000115d257211 */ /* 0x000fc400000f0eff */
[-C--:B------:R-:W-:Y:S01]  /*0c40*/  IADD3 R98, P0, R151, R16.reuse, RZ ;  /* 0x0000001097627210 */ /* 0x080fe20007f1e0ff */
[----:B------:R-:W3:Y:S01]  /*0c50*/  LDG.E.U16 R14, desc[UR36][R14.64] ;  /* 0x000000240e0e7981 */ /* 0x000ee2000c1e1500 */
[-C--:B------:R-:W-:Y:S02]  /*0c60*/  LEA.HI.X.SX32 R85, R97, R17.reuse, 0x1, P6 ;  /* 0x0000001161557211 */ /* 0x080fe400030f0eff */
[-C--:B------:R-:W-:Y:S01]  /*0c70*/  LEA.HI.X.SX32 R39, R95, R17.reuse, 0x1, P3 ;  /* 0x000000115f277211 */ /* 0x080fe200018f0eff */
[----:B------:R-:W4:Y:S01]  /*0c80*/  LDG.E.U16 R6, desc[UR36][R6.64] ;  /* 0x0000002406067981 */ /* 0x000f22000c1e1500 */
[-C--:B------:R-:W-:Y:S02]  /*0c90*/  IADD3 R94, P6, R155, R16.reuse, RZ ;  /* 0x000000109b5e7210 */ /* 0x080fe40007fde0ff */
[----:B------:R-:W-:Y:S01]  /*0ca0*/  IADD3 R90, P3, R153, R16, RZ ;  /* 0x00000010995a7210 */ /* 0x000fe20007f7e0ff */
[----:B------:R-:W5:Y:S01]  /*0cb0*/  LDG.E.U16 R10, desc[UR36][R10.64] ;  /* 0x000000240a0a7981 */ /* 0x000f62000c1e1500 */
[----:B------:R-:W-:-:S02]  /*0cc0*/  LEA.HI.X.SX32 R89, R101, R17, 0x1, P5 ;  /* 0x0000001165597211 */ /* 0x000fc400028f0eff */
[-C--:B------:R-:W-:Y:S01]  /*0cd0*/  LEA.HI.X.SX32 R109, R103, R17.reuse, 0x1, P2 ;  /* 0x00000011676d7211 */ /* 0x080fe200010f0eff */
[----:B------:R-:W5:Y:S01]  /*0ce0*/  LDG.E.U16 R34, desc[UR36][R34.64] ;  /* 0x0000002422227981 */ /* 0x000f62000c1e1500 */
[-C--:B------:R-:W-:Y:S02]  /*0cf0*/  LEA.HI.X.SX32 R87, R99, R17.reuse, 0x1, P4 ;  /* 0x0000001163577211 */ /* 0x080fe400020f0eff */
[-C--:B------:R-:W-:Y:S01]  /*0d00*/  IADD3 R122, P2, R161, R16.reuse, RZ ;  /* 0x00000010a17a7210 */ /* 0x080fe20007f5e0ff */
[----:B------:R-:W5:Y:S01]  /*0d10*/  LDG.E.U16 R12, desc[UR36][R12.64] ;  /* 0x000000240c0c7981 */ /* 0x000f62000c1e1500 */
[----:B------:R-:W-:Y:S02]  /*0d20*/  LEA.HI.X.SX32 R101, R105, R17, 0x1, P1 ;  /* 0x0000001169657211 */ /* 0x000fe400008f0eff */
[-C--:B------:R-:W-:Y:S01]  /*0d30*/  IADD3 R92, P4, R157, R16.reuse, RZ ;  /* 0x000000109d5c7210 */ /* 0x080fe20007f9e0ff */
[----:B------:R-:W5:Y:S01]  /*0d40*/  LDG.E.U16 R8, desc[UR36][R8.64] ;  /* 0x0000002408087981 */ /* 0x000f62000c1e1500 */
[----:B------:R-:W-:-:S02]  /*0d50*/  IADD3 R120, P1, R163, R16, RZ ;  /* 0x00000010a3787210 */ /* 0x000fc40007f3e0ff */
[-C--:B------:R-:W-:Y:S01]  /*0d60*/  LEA.HI.X.SX32 R99, R107, R17.reuse, 0x1, P0 ;  /* 0x000000116b637211 */ /* 0x080fe200000f0eff */
[----:B------:R-:W5:Y:S01]  /*0d70*/  LDG.E.U16 R74, desc[UR36][R74.64] ;  /* 0x000000244a4a7981 */ /* 0x000f62000c1e1500 */
[-C--:B------:R-:W-:Y:S02]  /*0d80*/  IADD3 R96, P5, R159, R16.reuse, RZ ;  /* 0x000000109f607210 */ /* 0x080fe40007fbe0ff */
[-C--:B------:R-:W-:Y:S01]  /*0d90*/  IADD3 R112, P0, R165, R16.reuse, RZ ;  /* 0x00000010a5707210 */ /* 0x080fe20007f1e0ff */
[----:B------:R-:W5:Y:S01]  /*0da0*/  LDG.E.U16 R50, desc[UR36][R50.64] ;  /* 0x0000002432327981 */ /* 0x000f62000c1e1500 */
[-C--:B------:R-:W-:Y:S02]  /*0db0*/  LEA.HI.X.SX32 R95, R113, R17.reuse, 0x1, P6 ;  /* 0x00000011715f7211 */ /* 0x080fe400030f0eff */
[----:B------:R-:W-:Y:S01]  /*0dc0*/  LEA.HI.X.SX32 R91, R111, R17, 0x1, P3 ;  /* 0x000000116f5b7211 */ /* 0x000fe200018f0eff */
[----:B------:R-:W5:Y:S01]  /*0dd0*/  LDG.E.U16 R46, desc[UR36][R46.64] ;  /* 0x000000242e2e7981 */ /* 0x000f62000c1e1500 */
[----:B------:R-:W-:-:S02]  /*0de0*/  IADD3 R106, P6, R169, R16, RZ ;  /* 0x00000010a96a7210 */ /* 0x000fc40007fde0ff */
[-C--:B------:R-:W-:Y:S01]  /*0df0*/  IADD3 R110, P3, R167, R16.reuse, RZ ;  /* 0x00000010a76e7210 */ /* 0x080fe20007f7e0ff */
[----:B------:R-:W5:Y:S01]  /*0e00*/  LDG.E.U16 R66, desc[UR36][R66.64] ;  /* 0x0000002442427981 */ /* 0x000f62000c1e1500 */
[-C--:B------:R-:W-:Y:S02]  /*0e10*/  LEA.HI.X.SX32 R123, R119, R17.reuse, 0x1, P2 ;  /* 0x00000011777b7211 */ /* 0x080fe400010f0eff */
[-C--:B------:R-:W-:Y:S01]  /*0e20*/  LEA.HI.X.SX32 R93, R115, R17.reuse, 0x1, P4 ;  /* 0x00000011735d7211 */ /* 0x080fe200020f0eff */
[----:B------:R-:W-:Y:S01]  /*0e30*/  IMAD R115, R143, 0x3b, RZ ;  /* 0x0000003b8f737824 */ /* 0x000fe200078e02ff */
[-C--:B------:R-:W-:Y:S01]  /*0e40*/  IADD3 R126, P2, R175, R16.reuse, RZ ;  /* 0x00000010af7e7210 */ /* 0x080fe20007f5e0ff */
[----:B------:R-:W5:Y:S01]  /*0e50*/  LDG.E.U16 R24, desc[UR36][R24.64] ;  /* 0x0000002418187981 */ /* 0x000f62000c1e1500 */
[-C--:B------:R-:W-:Y:S02]  /*0e60*/  LEA.HI.X.SX32 R121, R121, R17.reuse, 0x1, P1 ;  /* 0x0000001179797211 */ /* 0x080fe400008f0eff */
[-C--:B------:R-:W-:Y:S01]  /*0e70*/  LEA.HI.X.SX32 R97, R117, R17.reuse, 0x1, P5 ;  /* 0x0000001175617211 */ /* 0x080fe200028f0eff */
[----:B------:R-:W-:Y:S01]  /*0e80*/  IMAD R117, R143, 0x3d, RZ ;  /* 0x0000003d8f757824 */ /* 0x000fe200078e02ff */
[----:B------:R-:W-:Y:S01]  /*0e90*/  IADD3 R128, P1, R177, R16, RZ ;  /* 0x00000010b1807210 */ /* 0x000fe20007f3e0ff */
[----:B------:R-:W5:Y:S01]  /*0ea0*/  LDG.E.U16 R108, desc[UR36][R108.64] ;  /* 0x000000246c6c7981 */ /* 0x000f62000c1e1500 */
[----:B------:R-:W-:-:S02]  /*0eb0*/  LEA.HI.X.SX32 R113, R125, R17, 0x1, P0 ;  /* 0x000000117d717211 */ /* 0x000fc400000f0eff */
[-C--:B------:R-:W-:Y:S01]  /*0ec0*/  IADD3 R124, P0, R179, R16.reuse, RZ ;  /* 0x00000010b37c7210 */ /* 0x080fe20007f1e0ff */
[----:B------:R-:W5:Y:S01]  /*0ed0*/  LDG.E.U16 R122, desc[UR36][R122.64] ;  /* 0x000000247a7a7981 */ /* 0x000f62000c1e1500 */
[-C--:B------:R-:W-:Y:S02]  /*0ee0*/  LEA.HI.X.SX32 R107, R129, R17.reuse, 0x1, P6 ;  /* 0x00000011816b7211 */ /* 0x080fe400030f0eff */
[-C--:B------:R-:W-:Y:S01]  /*0ef0*/  IADD3 R104, P4, R171, R16.reuse, RZ ;  /* 0x00000010ab687210 */ /* 0x080fe20007f9e0ff */
[----:B------:R-:W5:Y:S01]  /*0f00*/  LDG.E.U16 R20, desc[UR36][R20.64] ;  /* 0x0000002414147981 */ /* 0x000f62000c1e1500 */
[-C--:B------:R-:W-:Y:S02]  /*0f10*/  LEA.HI.X.SX32 R111, R127, R17.reuse, 0x1, P3 ;  /* 0x000000117f6f7211 */ /* 0x080fe400018f0eff */
[----:B------:R-:W-:Y:S01]  /*0f20*/  IADD3 R114, P6, R183, R16, RZ ;  /* 0x00000010b7727210 */ /* 0x000fe20007fde0ff */
[----:B------:R-:W5:Y:S01]  /*0f30*/  LDG.E.U16 R72, desc[UR36][R72.64] ;  /* 0x0000002448487981 */ /* 0x000f62000c1e1500 */
[----:B------:R-:W-:-:S02]  /*0f40*/  LEA.HI.X.SX32 R127, R135, R17, 0x1, P2 ;  /* 0x00000011877f7211 */ /* 0x000fc400010f0eff */
[-C--:B------:R-:W-:Y:S01]  /*0f50*/  LEA.HI.X.SX32 R129, R137, R17.reuse, 0x1, P1 ;  /* 0x0000001189817211 */ /* 0x080fe200008f0eff */
[----:B------:R-:W5:Y:S01]  /*0f60*/  LDG.E.U16 R58, desc[UR36][R58.64] ;  /* 0x000000243a3a7981 */ /* 0x000f62000c1e1500 */
[-C--:B------:R-:W-:Y:S02]  /*0f70*/  IADD3 R118, P3, R181, R16.reuse, RZ ;  /* 0x00000010b5767210 */ /* 0x080fe40007f7e0ff */
[-C--:B------:R-:W-:Y:S01]  /*0f80*/  LEA.HI.X.SX32 R125, R115, R17.reuse, 0x1, P0 ;  /* 0x00000011737d7211 */ /* 0x080fe200000f0eff */
[----:B------:R-:W5:Y:S01]  /*0f90*/  LDG.E.U16 R126, desc[UR36][R126.64] ;  /* 0x000000247e7e7981 */ /* 0x000f62000c1e1500 */
[----:B------:R-:W-:Y:S02]  /*0fa0*/  IADD3 R102, P5, R173, R16, RZ ;  /* 0x00000010ad667210 */ /* 0x000fe40007fbe0ff */
[-C--:B------:R-:W-:Y:S01]  /*0fb0*/  LEA.HI.X.SX32 R105, R131, R17.reuse, 0x1, P4 ;  /* 0x0000001183697211 */ /* 0x080fe200020f0eff */
[----:B------:R-:W5:Y:S01]  /*0fc0*/  LDG.E.U16 R70, desc[UR36][R70.64] ;  /* 0x0000002446467981 */ /* 0x000f62000c1e1500 */
[----:B------:R-:W-:-:S02]  /*0fd0*/  LEA.HI.X.SX32 R115, R117, R17, 0x1, P6 ;  /* 0x0000001175737211 */ /* 0x000fc400030f0eff */
[----:B0-----:R-:W-:Y:S01]  /*0fe0*/  IADD3 R16, P4, R185, R16, RZ ;  /* 0x00000010b9107210 */ /* 0x001fe20007f9e0ff */
[----:B------:R0:W5:Y:S01]  /*0ff0*/  LDG.E.U16 R117, desc[UR36][R2.64] ;  /* 0x0000002402757981 */ /* 0x000162000c1e1500 */
[-C--:B------:R-:W-:Y:S02]  /*1000*/  LEA.HI.X.SX32 R119, R139, R17.reuse, 0x1, P3 ;  /* 0x000000118b777211 */ /* 0x080fe400018f0eff */
[-C--:B------:R-:W-:Y:S01]  /*1010*/  LEA.HI.X.SX32 R103, R133, R17.reuse, 0x1, P5 ;  /* 0x0000001185677211 */ /* 0x080fe200028f0eff */
[----:B------:R-:W5:Y:S01]  /*1020*/  LDG.E.U16 R28, desc[UR36][R28.64] ;  /* 0x000000241c1c7981 */ /* 0x000f62000c1e1500 */
[----:B------:R-:W-:-:S03]  /*1030*/  LEA.HI.X.SX32 R17, R141, R17, 0x1, P4 ;  /* 0x000000118d117211 */ /* 0x000fc600020f0eff */
[----:B------:R-:W5:Y:S04]  /*1040*/  LDG.E.U16 R100, desc[UR36][R100.64] ;  /* 0x0000002464647981 */ /* 0x000f68000c1e1500 */
        /* <DEDUP_REMOVED lines=41> */
[----:B------:R1:W5:Y:S01]  /*12e0*/  LDG.E.U16 R4, desc[UR36][R4.64] ;  /* 0x0000002404047981 */ /* 0x000362000c1e1500 */
[----:B------:R-:W1:Y:S01]  /*12f0*/  S2UR UR4, SR_CgaCtaId ;  /* 0x00000000000479c3 */ /* 0x000e620000008800 */
[----:B0-----:R-:W-:-:S02]  /*1300*/  LOP3.LUT R2, R152, 0xc0, RZ, 0xc0, !PT ;  /* 0x000000c098027812 */ /* 0x001fc400078ec0ff */
[----:B------:R-:W-:-:S04]  /*1310*/  LOP3.LUT R3, R152, 0x3f, RZ, 0xc0, !PT ;  /* 0x0000003f98037812 */ /* 0x000fc800078ec0ff */
[----:B------:R-:W-:Y:S01]  /*1320*/  LEA R7, R2, R3, 0x6 ;  /* 0x0000000302077211 */ /* 0x000fe200078e30ff */
[----:B------:R-:W-:-:S03]  /*1330*/  UISETP.GE.AND UP0, UPT, UR13, 0x1, UPT ;  /* 0x000000010d00788c */ /* 0x000fc6000bf06270 */
[----:B------:R-:W-:-:S04]  /*1340*/  SHF.L.U32 R7, R7, 0x1, RZ ;  /* 0x0000000107077819 */ /* 0x000fc800000006ff */
[C---:B-1----:R-:W-:Y:S02]  /*1350*/  LOP3.LUT R5, R7.reuse, 0x10, RZ, 0x3c, !PT ;  /* 0x0000001007057812 */ /* 0x042fe400078e3cff */
[C---:B------:R-:W-:Y:S01]  /*1360*/  LOP3.LUT R9, R7.reuse, 0x20, RZ, 0x3c, !PT ;  /* 0x0000002007097812 */ /* 0x040fe200078e3cff */
[----:B------:R-:W-:Y:S01]  /*1370*/  ULEA UR12, UR4, UR12, 0x18 ;  /* 0x0000000c040c7291 */ /* 0x000fe2000f8ec03f */
[C---:B------:R-:W-:Y:S02]  /*1380*/  LOP3.LUT R11, R7.reuse, 0x30, RZ, 0x3c, !PT ;  /* 0x00000030070b7812 */ /* 0x040fe400078e3cff */
[----:B------:R-:W-:Y:S02]  /*1390*/  PLOP3.LUT P0, PT, PT, PT, UP0, 0x80, 0x0 ;  /* 0x000000000000781c */ /* 0x000fe40003f0f008 */
[----:B------:R-:W-:Y:S02]  /*13a0*/  LOP3.LUT R13, R7, 0x70, RZ, 0x3c, !PT ;  /* 0x00000070070d7812 */ /* 0x000fe400078e3cff */
[----:B------:R-:W-:-:S02]  /*13b0*/  CS2R R130, SRZ ;  /* 0x0000000000827805 */ /* 0x000fc4000001ff00 */
[----:B--2---:R-:W-:Y:S04]  /*13c0*/  STS.U16 [R7+UR12], R116 ;  /* 0x0000007407007988 */ /* 0x004fe8000800040c */
[----:B---3--:R-:W-:Y:S04]  /*13d0*/  STS.U16 [R7+UR12+0x400], R14 ;  /* 0x0004000e07007988 */ /* 0x008fe8000800040c */
[----:B----4-:R-:W-:Y:S04]  /*13e0*/  STS.U16 [R7+UR12+0x800], R6 ;  /* 0x0008000607007988 */ /* 0x010fe8000800040c */
[----:B-----5:R0:W-:Y:S04]  /*13f0*/  STS.U16 [R7+UR12+0x1400], R10 ;  /* 0x0014000a07007988 */ /* 0x0201e8000800040c */
[----:B------:R-:W-:Y:S04]  /*1400*/  STS.U16 [R7+UR12+0xc00], R34 ;  /* 0x000c002207007988 */ /* 0x000fe8000800040c */
[----:B------:R1:W-:Y:S04]  /*1410*/  STS.U16 [R7+UR12+0x1800], R12 ;  /* 0x0018000c07007988 */ /* 0x0003e8000800040c */
[----:B------:R2:W-:Y:S01]  /*1420*/  STS.U16 [R7+UR12+0x1c00], R8 ;  /* 0x001c000807007988 */ /* 0x0005e2000800040c */
[----:B0-----:R-:W-:-:S02]  /*1430*/  MOV R10, 0xff800000 ;  /* 0xff800000000a7802 */ /* 0x001fc40000000f00 */
[----:B------:R-:W-:Y:S02]  /*1440*/  CS2R R132, SRZ ;  /* 0x0000000000847805 */ /* 0x000fe4000001ff00 */
[----:B------:R-:W-:Y:S02]  /*1450*/  MOV R234, 0xff800000 ;  /* 0xff80000000ea7802 */ /* 0x000fe40000000f00 */
[----:B------:R-:W-:Y:S02]  /*1460*/  CS2R R134, SRZ ;  /* 0x0000000000867805 */ /* 0x000fe4000001ff00 */
[----:B------:R-:W-:Y:S02]  /*1470*/  CS2R R136, SRZ ;  /* 0x0000000000887805 */ /* 0x000fe4000001ff00 */
[----:B-1----:R-:W-:Y:S02]  /*1480*/  MOV R12, 0xff800000 ;  /* 0xff800000000c7802 */ /* 0x002fe40000000f00 */
[----:B------:R-:W-:-:S02]  /*1490*/  CS2R R138, SRZ ;  /* 0x00000000008a7805 */ /* 0x000fc4000001ff00 */
[----:B------:R-:W-:Y:S02]  /*14a0*/  CS2R R140, SRZ ;  /* 0x00000000008c7805 */ /* 0x000fe4000001ff00 */
[----:B------:R-:W-:Y:S02]  /*14b0*/  CS2R R142, SRZ ;  /* 0x00000000008e7805 */ /* 0x000fe4000001ff00 */
[----:B--2---:R-:W-:Y:S02]  /*14c0*/  MOV R8, 0x3f800000 ;  /* 0x3f80000000087802 */ /* 0x004fe40000000f00 */
[----:B------:R-:W-:Y:S02]  /*14d0*/  CS2R R144, SRZ ;  /* 0x0000000000907805 */ /* 0x000fe4000001ff00 */
[----:B------:R-:W-:Y:S02]  /*14e0*/  CS2R R146, SRZ ;  /* 0x0000000000927805 */ /* 0x000fe4000001ff00 */
[----:B------:R-:W-:-:S02]  /*14f0*/  CS2R R148, SRZ ;  /* 0x0000000000947805 */ /* 0x000fc4000001ff00 */
[----:B------:R-:W-:Y:S01]  /*1500*/  CS2R R150, SRZ ;  /* 0x0000000000967805 */ /* 0x000fe2000001ff00 */
[----:B------:R-:W-:Y:S04]  /*1510*/  STS.U16 [R7+UR12+0x1000], R117 ;  /* 0x0010007507007988 */ /* 0x000fe8000800040c */
[----:B------:R-:W-:Y:S04]  /*1520*/  STS.U16 [R5+UR12+0x80], R74 ;  /* 0x0000804a05007988 */ /* 0x000fe8000800040c */
[----:B------:R-:W-:Y:S04]  /*1530*/  STS.U16 [R5+UR12+0x480], R50 ;  /* 0x0004803205007988 */ /* 0x000fe8000800040c */
[----:B------:R-:W-:Y:S04]  /*1540*/  STS.U16 [R5+UR12+0x880], R46 ;  /* 0x0008802e05007988 */ /* 0x000fe8000800040c */
[----:B------:R-:W-:Y:S04]  /*1550*/  STS.U16 [R5+UR12+0xc80], R66 ;  /* 0x000c804205007988 */ /* 0x000fe8000800040c */
[----:B------:R-:W-:Y:S04]  /*1560*/  STS.U16 [R5+UR12+0x1080], R24 ;  /* 0x0010801805007988 */ /* 0x000fe8000800040c */
[----:B------:R-:W-:Y:S04]  /*1570*/  STS.U16 [R5+UR12+0x1480], R108 ;  /* 0x0014806c05007988 */ /* 0x000fe8000800040c */
[----:B------:R-:W-:Y:S04]  /*1580*/  STS.U16 [R5+UR12+0x1880], R122 ;  /* 0x0018807a05007988 */ /* 0x000fe8000800040c */
[----:B------:R0:W-:Y:S04]  /*1590*/  STS.U16 [R5+UR12+0x1c80], R126 ;  /* 0x001c807e05007988 */ /* 0x0001e8000800040c */
[----:B------:R-:W-:Y:S04]  /*15a0*/  STS.U16 [R9+UR12+0x100], R72 ;  /* 0x0001004809007988 */ /* 0x000fe8000800040c */
[----:B------:R-:W-:Y:S01]  /*15b0*/  STS.U16 [R9+UR12+0x500], R20 ;  /* 0x0005001409007988 */ /* 0x000fe2000800040c */
[----:B0-----:R-:W-:-:S03]  /*15c0*/  LOP3.LUT R5, R7, 0x40, RZ, 0x3c, !PT ;  /* 0x0000004007057812 */ /* 0x001fc600078e3cff */
        /* <DEDUP_REMOVED lines=15> */
[----:B------:R-:W-:Y:S01]  /*16c0*/  STS.U16 [R5+UR12+0x200], R68 ;  /* 0x0002004405007988 */ /* 0x000fe2000800040c */
[----:B0-----:R-:W-:-:S03]  /*16d0*/  LOP3.LUT R11, R7, 0x60, RZ, 0x3c, !PT ;  /* 0x00000060070b7812 */ /* 0x001fc600078e3cff */
        /* <DEDUP_REMOVED lines=22> */
[----:B------:R2:W-:Y:S01]  /*1840*/  STS.U16 [R11+UR12+0x1f00], R16 ;  /* 0x001f00100b007988 */ /* 0x0005e2000800040c */
[----:B0-----:R-:W-:-:S03]  /*1850*/  MOV R5, 0x3f800000 ;  /* 0x3f80000000057802 */ /* 0x001fc60000000f00 */
[----:B------:R-:W-:Y:S01]  /*1860*/  STS.U16 [R13+UR12+0x380], R42 ;  /* 0x0003802a0d007988 */ /* 0x000fe2000800040c */
[----:B------:R-:W-:-:S03]  /*1870*/  MOV R7, 0x3f800000 ;  /* 0x3f80000000077802 */ /* 0x000fc60000000f00 */
[----:B------:R-:W-:Y:S01]  /*1880*/  STS.U16 [R13+UR12+0x780], R48 ;  /* 0x000780300d007988 */ /* 0x000fe2000800040c */
[----:B-1----:R-:W-:-:S03]  /*1890*/  MOV R9, 0x3f800000 ;  /* 0x3f80000000097802 */ /* 0x002fc60000000f00 */
[----:B------:R-:W-:Y:S01]  /*18a0*/  STS.U16 [R13+UR12+0xb80], R64 ;  /* 0x000b80400d007988 */ /* 0x000fe2000800040c */
[----:B--2---:R-:W-:-:S03]  /*18b0*/  MOV R11, 0xff800000 ;  /* 0xff800000000b7802 */ /* 0x004fc60000000f00 */
[----:B------:R-:W-:Y:S01]  /*18c0*/  STS.U16 [R13+UR12+0xf80], R82 ;  /* 0x000f80520d007988 */ /* 0x000fe2000800040c */
[----:B------:R-:W-:-:S03]  /*18d0*/  CS2R R120, SRZ ;  /* 0x0000000000787805 */ /* 0x000fc6000001ff00 */
[----:B------:R0:W-:Y:S01]  /*18e0*/  STS.U16 [R13+UR12+0x1380], R88 ;  /* 0x001380580d007988 */ /* 0x0001e2000800040c */
[----:B------:R-:W-:-:S03]  /*18f0*/  CS2R R122, SRZ ;  /* 0x00000000007a7805 */ /* 0x000fc6000001ff00 */
[----:B------:R1:W-:Y:S01]  /*1900*/  STS.U16 [R13+UR12+0x1780], R96 ;  /* 0x001780600d007988 */ /* 0x0003e2000800040c */
[----:B------:R-:W-:-:S03]  /*1910*/  CS2R R124, SRZ ;  /* 0x00000000007c7805 */ /* 0x000fc6000001ff00 */
[----:B------:R2:W-:Y:S01]  /*1920*/  STS.U16 [R13+UR12+0x1b80], R102 ;  /* 0x001b80660d007988 */ /* 0x0005e2000800040c */
[----:B------:R-:W-:-:S03]  /*1930*/  CS2R R126, SRZ ;  /* 0x00000000007e7805 */ /* 0x000fc6000001ff00 */
[----:B------:R3:W-:Y:S01]  /*1940*/  STS.U16 [R13+UR12+0x1f80], R4 ;  /* 0x001f80040d007988 */ /* 0x0007e2000800040c */
[----:B------:R-:W-:Y:S02]  /*1950*/  CS2R R128, SRZ ;  /* 0x0000000000807805 */ /* 0x000fe4000001ff00 */
[----:B0-----:R-:W-:Y:S02]  /*1960*/  CS2R R88, SRZ ;  /* 0x0000000000587805 */ /* 0x001fe4000001ff00 */
[----:B------:R-:W-:Y:S02]  /*1970*/  CS2R R90, SRZ ;  /* 0x00000000005a7805 */ /* 0x000fe4000001ff00 */
[----:B------:R-:W-:Y:S02]  /*1980*/  CS2R R92, SRZ ;  /* 0x00000000005c7805 */ /* 0x000fe4000001ff00 */
[----:B------:R-:W-:Y:S02]  /*1990*/  CS2R R94, SRZ ;  /* 0x00000000005e7805 */ /* 0x000fe4000001ff00 */
[----:B-1----:R-:W-:-:S02]  /*19a0*/  CS2R R96, SRZ ;  /* 0x0000000000607805 */ /* 0x002fc4000001ff00 */
[----:B------:R-:W-:Y:S02]  /*19b0*/  CS2R R98, SRZ ;  /* 0x0000000000627805 */ /* 0x000fe4000001ff00 */
[----:B------:R-:W-:Y:S02]  /*19c0*/  CS2R R100, SRZ ;  /* 0x0000000000647805 */ /* 0x000fe4000001ff00 */
[----:B--2---:R-:W-:Y:S02]  /*19d0*/  CS2R R102, SRZ ;  /* 0x0000000000667805 */ /* 0x004fe4000001ff00 */
[----:B------:R-:W-:Y:S02]  /*19e0*/  CS2R R104, SRZ ;  /* 0x0000000000687805 */ /* 0x000fe4000001ff00 */
[----:B------:R-:W-:Y:S02]  /*19f0*/  CS2R R106, SRZ ;  /* 0x00000000006a7805 */ /* 0x000fe4000001ff00 */
[----:B------:R-:W-:-:S02]  /*1a00*/  CS2R R108, SRZ ;  /* 0x00000000006c7805 */ /* 0x000fc4000001ff00 */
[----:B------:R-:W-:Y:S02]  /*1a10*/  CS2R R110, SRZ ;  /* 0x00000000006e7805 */ /* 0x000fe4000001ff00 */
[----:B------:R-:W-:Y:S02]  /*1a20*/  CS2R R112, SRZ ;  /* 0x0000000000707805 */ /* 0x000fe4000001ff00 */
[----:B------:R-:W-:Y:S02]  /*1a30*/  CS2R R114, SRZ ;  /* 0x0000000000727805 */ /* 0x000fe4000001ff00 */
[----:B------:R-:W-:Y:S02]  /*1a40*/  CS2R R116, SRZ ;  /* 0x0000000000747805 */ /* 0x000fe4000001ff00 */
[----:B------:R-:W-:Y:S01]  /*1a50*/  CS2R R118, SRZ ;  /* 0x0000000000767805 */ /* 0x000fe2000001ff00 */
[----:B---3--:R-:W-:Y:S06]  /*1a60*/  @!P0 BRA `(.L_x_0) ;  /* 0x0000003800248947 */ /* 0x008fec0003800000 */
[----:B------:R-:W-:Y:S01]  /*1a70*/  ULDC.64 UR16, c[0x0][0x250] ;  /* 0x0000940000107ab9 */ /* 0x000fe20000000a00 */
[----:B------:R-:W-:Y:S01]  /*1a80*/  ULDC UR4, c[0x0][0x258] ;  /* 0x0000960000047ab9 */ /* 0x000fe20000000800 */
[----:B------:R-:W-:Y:S01]  /*1a90*/  UIMAD UR16, UR7, UR16, URZ ;  /* 0x00000010071072a4 */ /* 0x000fe2000f8e023f */
[C---:B------:R-:W-:Y:S01]  /*1aa0*/  IMAD R4, R3.reuse, UR4, RZ ;  /* 0x0000000403047c24 */ /* 0x040fe2000f8e02ff */
[----:B------:R-:W-:Y:S01]  /*1ab0*/  ULDC.64 UR18, c[0x0][0x260] ;  /* 0x0000980000127ab9 */ /* 0x000fe20000000a00 */
[----:B------:R-:W-:Y:S01]  /*1ac0*/  ULDC.64 UR10, c[0x0][0x218] ;  /* 0x00008600000a7ab9 */ /* 0x000fe20000000a00 */
[----:B------:R-:W-:Y:S01]  /*1ad0*/  USHF.L.U32 UR4, UR16, 0x1, URZ ;  /* 0x0000000110047899 */ /* 0x000fe2000800063f */
[----:B------:R-:W-:Y:S01]  /*1ae0*/  IMAD R5, R3, UR19, RZ ;  /* 0x0000001303057c24 */ /* 0x000fe2000f8e02ff */
[----:B------:R-:W-:Y:S01]  /*1af0*/  UIMAD UR18, UR7, UR18, URZ ;  /* 0x00000012071272a4 */ /* 0x000fe2000f8e023f */
[----:B------:R-:W-:Y:S01]  /*1b00*/  SHF.L.U32 R3, R4, 0x1, RZ ;  /* 0x0000000104037819 */ /* 0x000fe200000006ff */
[----:B------:R-:W0:Y:S01]  /*1b10*/  LDC R21, c[0x0][0x268] ;  /* 0x00009a00ff157b82 */ /* 0x000e220000000800 */
[----:B------:R-:W-:Y:S01]  /*1b20*/  ULDC.64 UR14, c[0x0][0x220] ;  /* 0x00008800000e7ab9 */ /* 0x000fe20000000a00 */
[----:B------:R-:W-:Y:S01]  /*1b30*/  USHF.L.U32 UR5, UR18, 0x1, URZ ;  /* 0x0000000112057899 */ /* 0x000fe2000800063f */
[----:B------:R-:W-:Y:S01]  /*1b40*/  MOV R8, UR4 ;  /* 0x0000000400087c02 */ /* 0x000fe20008000f00 */
[----:B------:R-:W-:Y:S01]  /*1b50*/  UIMAD.WIDE UR8, UR18, 0x2, URZ ;  /* 0x00000002120878a5 */ /* 0x000fe2000f8e023f */
[C---:B------:R-:W-:Y:S01]  /*1b60*/  SHF.L.U32 R6, R5.reuse, 0x1, RZ ;  /* 0x0000000105067819 */ /* 0x040fe200000006ff */
[----:B------:R-:W-:Y:S01]  /*1b70*/  IMAD.HI R5, R5, 0x2, RZ ;  /* 0x0000000205057827 */ /* 0x000fe200078e02ff */
[----:B------:R-:W-:Y:S01]  /*1b80*/  IADD3 R175, P0, P1, R3, UR10, R8 ;  /* 0x0000000a03af7c10 */ /* 0x000fe2000f91e008 */
[----:B------:R-:W-:Y:S01]  /*1b90*/  UIADD3 UR8, UR12, 0x8000, URZ ;  /* 0x000080000c087890 */ /* 0x000fe2000fffe03f */
[----:B------:R-:W-:Y:S01]  /*1ba0*/  SHF.L.U32 R3, R0, 0x1, RZ ;  /* 0x0000000100037819 */ /* 0x000fe200000006ff */
[----:B------:R-:W-:Y:S01]  /*1bb0*/  IMAD.U32 R17, RZ, RZ, UR5 ;  /* 0x00000005ff117e24 */ /* 0x000fe2000f8e00ff */
[----:B------:R-:W-:Y:S01]  /*1bc0*/  SHF.R.U32.HI R0, RZ, 0x6, R152 ;  /* 0x00000006ff007819 */ /* 0x000fe20000011698 */
[----:B------:R-:W-:Y:S01]  /*1bd0*/  UIMAD.WIDE UR4, UR16, 0x2, URZ ;  /* 0x00000002100478a5 */ /* 0x000fe2000f8e023f */
[----:B------:R-:W-:Y:S01]  /*1be0*/  SHF.R.U32.HI R2, RZ, 0x2, R2 ;  /* 0x00000002ff027819 */ /* 0x000fe20000011602 */
[----:B------:R-:W-:Y:S01]  /*1bf0*/  IMAD.HI R4, R4, 0x2, RZ ;  /* 0x0000000204047827 */ /* 0x000fe200078e02ff */
[----:B------:R-:W-:Y:S01]  /*1c00*/  IADD3 R17, P2, P3, R6, UR14, R17 ;  /* 0x0000000e06117c10 */ /* 0x000fe2000fb5e011 */
[----:B------:R-:W-:Y:S01]  /*1c10*/  USHF.R.U32.HI UR8, URZ, 0x4, UR8 ;  /* 0x000000043f087899 */ /* 0x000fe20008011608 */
[----:B------:R-:W-:Y:S01]  /*1c20*/  SGXT.U32 R0, R0, 0x2 ;  /* 0x000000020000781a */ /* 0x000fe20000000000 */
[----:B------:R-:W-:Y:S01]  /*1c30*/  IMAD.U32 R29, RZ, RZ, UR17 ;  /* 0x00000011ff1d7e24 */ /* 0x000fe2000f8e00ff */
[----:B------:R-:W-:Y:S01]  /*1c40*/  MOV R6, UR9 ;  /* 0x0000000900067c02 */ /* 0x000fe20008000f00 */
[----:B------:R-:W-:Y:S01]  /*1c50*/  USGXT.U32 UR22, UR8, 0xe ;  /* 0x0000000e0816789a */ /* 0x000fe20008000000 */
[----:B------:R-:W-:Y:S01]  /*1c60*/  LOP3.LUT R3, R3, R2, RZ, 0x3c, !PT ;  /* 0x0000000203037212 */ /* 0x000fe200078e3cff */
[C---:B------:R-:W-:Y:S01]  /*1c70*/  IMAD R2, R0.reuse, UR17, RZ ;  /* 0x0000001100027c24 */ /* 0x040fe2000f8e02ff */
[----:B------:R-:W-:Y:S01]  /*1c80*/  SHF.R.U32.HI R7, RZ, 0x5, R152 ;  /* 0x00000005ff077819 */ /* 0x000fe20000011698 */
[----:B0-----:R-:W-:Y:S01]  /*1c90*/  IMAD R10, R0, R21, RZ ;  /* 0x00000015000a7224 */ /* 0x001fe200078e02ff */
[----:B------:R-:W-:Y:S01]  /*1ca0*/  MOV R19, UR5 ;  /* 0x0000000500137c02 */ /* 0x000fe20008000f00 */
[----:B------:R-:W-:Y:S01]  /*1cb0*/  UIADD3 UR30, UP0, UR22, 0x2, URZ ;  /* 0x00000002161e7890 */ /* 0x000fe2000ff1e03f */
[----:B------:R-:W-:Y:S01]  /*1cc0*/  IADD3.X R25, R5, UR15, R6, P2, P3 ;  /* 0x0000000f05197c10 */ /* 0x000fe200097e6406 */
[----:B------:R-:W-:Y:S01]  /*1cd0*/  UMOV UR6, URZ ;  /* 0x0000003f00067c82 */ /* 0x000fe20008000000 */
[----:B------:R-:W-:Y:S01]  /*1ce0*/  MOV R5, UR17 ;  /* 0x0000001100057c02 */ /* 0x000fe20008000f00 */
[----:B------:R-:W-:Y:S01]  /*1cf0*/  UIADD3.X UR31, UR6, 0x40000040, URZ, UP0, !UPT ;  /* 0x40000040061f7890 */ /* 0x000fe200087fe43f */
[----:B------:R-:W-:-:S02]  /*1d00*/  R2UR UR14, R7 ;  /* 0x00000000070e72ca */ /* 0x000fc400000e0000 */
[----:B------:R-:W-:Y:S02]  /*1d10*/  CS2R R120, SRZ ;  /* 0x0000000000787805 */ /* 0x000fe4000001ff00 */
[----:B------:R-:W-:Y:S02]  /*1d20*/  IADD3.X R19, R4, UR11, R19, P0, P1 ;  /* 0x0000000b04137c10 */ /* 0x000fe400087e2413 */
[----:B------:R-:W-:Y:S02]  /*1d30*/  CS2R R122, SRZ ;  /* 0x00000000007a7805 */ /* 0x000fe4000001ff00 */
[----:B------:R-:W-:Y:S02]  /*1d40*/  MOV R7, UR17 ;  /* 0x0000001100077c02 */ /* 0x000fe40008000f00 */
[----:B------:R-:W-:Y:S02]  /*1d50*/  CS2R R124, SRZ ;  /* 0x00000000007c7805 */ /* 0x000fe4000001ff00 */
[----:B------:R-:W-:-:S02]  /*1d60*/  LEA R4, R5, R2, 0x2 ;  /* 0x0000000205047211 */ /* 0x000fc400078e10ff */
[----:B------:R-:W-:Y:S02]  /*1d70*/  CS2R R126, SRZ ;  /* 0x00000000007e7805 */ /* 0x000fe4000001ff00 */
[----:B------:R-:W-:Y:S02]  /*1d80*/  MOV R6, UR17 ;  /* 0x0000001100067c02 */ /* 0x000fe40008000f00 */
[----:B------:R-:W-:Y:S02]  /*1d90*/  CS2R R128, SRZ ;  /* 0x0000000000807805 */ /* 0x000fe4000001ff00 */
[----:B------:R-:W-:Y:S02]  /*1da0*/  LEA R5, R7, R4, 0x2 ;  /* 0x0000000407057211 */ /* 0x000fe400078e10ff */
[----:B------:R-:W-:Y:S02]  /*1db0*/  CS2R R130, SRZ ;  /* 0x0000000000827805 */ /* 0x000fe4000001ff00 */
[----:B------:R-:W-:-:S02]  /*1dc0*/  MOV R9, UR17 ;  /* 0x0000001100097c02 */ /* 0x000fc40008000f00 */
[----:B------:R-:W-:Y:S02]  /*1dd0*/  CS2R R132, SRZ ;  /* 0x0000000000847805 */ /* 0x000fe4000001ff00 */
[----:B------:R-:W-:Y:S02]  /*1de0*/  LEA R6, R6, R5, 0x2 ;  /* 0x0000000506067211 */ /* 0x000fe400078e10ff */
        /* <DEDUP_REMOVED lines=13> */
[----:B------:R-:W-:Y:S02]  /*1ec0*/  LEA R204, P0, R2, R175, 0x1 ;  /* 0x000000af02cc7211 */ /* 0x000fe400078008ff */
[----:B------:R-:W-:Y:S02]  /*1ed0*/  CS2R R148, SRZ ;  /* 0x0000000000947805 */ /* 0x000fe4000001ff00 */
[----:B------:R-:W-:-:S02]  /*1ee0*/  MOV R14, UR17 ;  /* 0x00000011000e7c02 */ /* 0x000fc40008000f00 */
[----:B------:R-:W-:Y:S02]  /*1ef0*/  CS2R R150, SRZ ;  /* 0x0000000000967805 */ /* 0x000fe4000001ff00 */
[----:B------:R-:W-:Y:S02]  /*1f00*/  LEA R9, R15, R8, 0x2 ;  /* 0x000000080f097211 */ /* 0x000fe400078e10ff */
[----:B------:R-:W-:Y:S02]  /*1f10*/  CS2R R88, SRZ ;  /* 0x0000000000587805 */ /* 0x000fe4000001ff00 */
[----:B------:R-:W-:Y:S02]  /*1f20*/  LEA R202, P1, R4, R175, 0x1 ;  /* 0x000000af04ca7211 */ /* 0x000fe400078208ff */
[----:B------:R-:W-:Y:S02]  /*1f30*/  CS2R R90, SRZ ;  /* 0x00000000005a7805 */ /* 0x000fe4000001ff00 */
[----:B------:R-:W-:-:S02]  /*1f40*/  LEA.HI.X.SX32 R205, R2, R19, 0x1, P0 ;  /* 0x0000001302cd7211 */ /* 0x000fc400000f0eff */
[----:B------:R-:W-:Y:S02]  /*1f50*/  CS2R R92, SRZ ;  /* 0x00000000005c7805 */ /* 0x000fe4000001ff00 */
[----:B------:R-:W-:Y:S02]  /*1f60*/  MOV R23, UR17 ;  /* 0x0000001100177c02 */ /* 0x000fe40008000f00 */
[----:B------:R-:W-:Y:S02]  /*1f70*/  CS2R R94, SRZ ;  /* 0x00000000005e7805 */ /* 0x000fe4000001ff00 */
[----:B------:R-:W-:Y:S02]  /*1f80*/  LEA R2, R14, R9, 0x2 ;  /* 0x000000090e027211 */ /* 0x000fe400078e10ff */
[----:B------:R-:W-:Y:S02]  /*1f90*/  CS2R R96, SRZ ;  /* 0x0000000000607805 */ /* 0x000fe4000001ff00 */
[----:B------:R-:W-:-:S02]  /*1fa0*/  LEA R198, P0, R6, R175, 0x1 ;  /* 0x000000af06c67211 */ /* 0x000fc400078008ff */
[----:B------:R-:W-:Y:S02]  /*1fb0*/  CS2R R98, SRZ ;  /* 0x0000000000627805 */ /* 0x000fe4000001ff00 */
[----:B------:R-:W-:Y:S02]  /*1fc0*/  LEA R200, P2, R5, R175, 0x1 ;  /* 0x000000af05c87211 */ /* 0x000fe400078408ff */
[----:B------:R-:W-:Y:S02]  /*1fd0*/  CS2R R100, SRZ ;  /* 0x0000000000647805 */ /* 0x000fe4000001ff00 */
[----:B------:R-:W-:Y:S02]  /*1fe0*/  LEA.HI.X.SX32 R203, R4, R19, 0x1, P1 ;  /* 0x0000001304cb7211 */ /* 0x000fe400008f0eff */
[----:B------:R-:W-:Y:S02]  /*1ff0*/  CS2R R102, SRZ ;  /* 0x0000000000667805 */ /* 0x000fe4000001ff00 */
[----:B------:R-:W-:-:S02]  /*2000*/  MOV R27, UR17 ;  /* 0x00000011001b7c02 */ /* 0x000fc40008000f00 */
[----:B------:R-:W-:Y:S02]  /*2010*/  CS2R R104, SRZ ;  /* 0x0000000000687805 */ /* 0x000fe4000001ff00 */
[----:B------:R-:W-:Y:S02]  /*2020*/  LEA R4, R23, R2, 0x2 ;  /* 0x0000000217047211 */ /* 0x000fe400078e10ff */
[----:B------:R-:W-:Y:S02]  /*2030*/  CS2R R106, SRZ ;  /* 0x00000000006a7805 */ /* 0x000fe4000001ff00 */
[-C--:B------:R-:W-:Y:S02]  /*2040*/  LEA.HI.X.SX32 R199, R6, R19.reuse, 0x1, P0 ;  /* 0x0000001306c77211 */ /* 0x080fe400000f0eff */
[----:B------:R-:W-:Y:S02]  /*2050*/  CS2R R108, SRZ ;  /* 0x00000000006c7805 */ /* 0x000fe4000001ff00 */
[----:B------:R-:W-:-:S02]  /*2060*/  LEA.HI.X.SX32 R201, R5, R19, 0x1, P2 ;  /* 0x0000001305c97211 */ /* 0x000fc400010f0eff */
[----:B------:R-:W-:Y:S02]  /*2070*/  CS2R R110, SRZ ;  /* 0x00000000006e7805 */ /* 0x000fe4000001ff00 */
[----:B------:R-:W-:Y:S02]  /*2080*/  LEA R196, P0, R0, R175, 0x1 ;  /* 0x000000af00c47211 */ /* 0x000fe400078008ff */
[----:B------:R-:W-:Y:S02]  /*2090*/  CS2R R112, SRZ ;  /* 0x0000000000707805 */ /* 0x000fe4000001ff00 */
[----:B------:R-:W-:Y:S02]  /*20a0*/  MOV R18, UR17 ;  /* 0x0000001100127c02 */ /* 0x000fe40008000f00 */
[----:B------:R-:W-:Y:S02]  /*20b0*/  CS2R R114, SRZ ;  /* 0x0000000000727805 */ /* 0x000fe4000001ff00 */
[----:B------:R-:W-:-:S02]  /*20c0*/  LEA R5, R27, R4, 0x2 ;  /* 0x000000041b057211 */ /* 0x000fc400078e10ff */
[----:B------:R-:W-:Y:S02]  /*20d0*/  CS2R R116, SRZ ;  /* 0x0000000000747805 */ /* 0x000fe4000001ff00 */
[----:B------:R-:W-:Y:S02]  /*20e0*/  LEA.HI.X.SX32 R197, R0, R19, 0x1, P0 ;  /* 0x0000001300c57211 */ /* 0x000fe400000f0eff */
[----:B------:R-:W-:Y:S02]  /*20f0*/  CS2R R118, SRZ ;  /* 0x0000000000767805 */ /* 0x000fe4000001ff00 */
[----:B------:R-:W-:Y:S01]  /*2100*/  LEA R0, R18, R5, 0x2 ;  /* 0x0000000512007211 */ /* 0x000fe200078e10ff */
[----:B------:R-:W-:Y:S01]  /*2110*/  UMOV UR4, URZ ;  /* 0x0000003f00047c82 */ /* 0x000fe20008000000 */
[----:B------:R-:W-:Y:S01]  /*2120*/  LEA R11, R21, R10, 0x2 ;  /* 0x0000000a150b7211 */ /* 0x000fe200078e10ff */
[----:B------:R-:W-:Y:S01]  /*2130*/  UMOV UR5, URZ ;  /* 0x0000003f00057c82 */ /* 0x000fe20008000000 */
[C---:B------:R-:W-:Y:S01]  /*2140*/  LEA R188, P2, R2.reuse, R175, 0x1 ;  /* 0x000000af02bc7211 */ /* 0x040fe200078408ff */
[----:B------:R-:W-:Y:S01]  /*2150*/  IMAD R6, R29, 0x4, R0 ;  /* 0x000000041d067824 */ /* 0x000fe200078e0200 */
[----:B------:R-:W-:Y:S01]  /*2160*/  MOV R31, UR17 ;  /* 0x00000011001f7c02 */ /* 0x000fe20008000f00 */
[----:B------:R-:W-:Y:S01]  /*2170*/  UIADD3.64 UR26, UR30, 0x2, URZ ;  /* 0x000000021e1a7897 */ /* 0x000fe2000fffe03f */
[----:B------:R-:W-:Y:S01]  /*2180*/  LEA R12, R21, R11, 0x2 ;  /* 0x0000000b150c7211 */ /* 0x000fe200078e10ff */
[----:B------:R-:W-:Y:S01]  /*2190*/  UIADD3.64 UR10, UR30, 0x4, URZ ;  /* 0x000000041e0a7897 */ /* 0x000fe2000fffe03f */
[----:B------:R-:W-:Y:S01]  /*21a0*/  LEA R194, P1, R7, R175, 0x1 ;  /* 0x000000af07c27211 */ /* 0x000fe200078208ff */
[----:B------:R-:W-:Y:S01]  /*21b0*/  ULDC UR15, c[0x0][0x238] ;  /* 0x00008e00000f7ab9 */ /* 0x000fe20000000800 */
[----:B------:R-:W-:Y:S01]  /*21c0*/  LEA.HI.X.SX32 R189, R2, R19, 0x1, P2 ;  /* 0x0000001302bd7211 */ /* 0x000fe200010f0eff */
[----:B------:R-:W-:Y:S01]  /*21d0*/  UMOV UR23, 0x40000040 ;  /* 0x4000004000177882 */ /* 0x000fe20000000000 */
[----:B------:R-:W-:-:S02]  /*21e0*/  MOV R33, UR17 ;  /* 0x0000001100217c02 */ /* 0x000fc40008000f00 */
[----:B------:R-:W-:Y:S02]  /*21f0*/  LEA R2, R31, R6, 0x2 ;  /* 0x000000061f027211 */ /* 0x000fe400078e10ff */
[----:B------:R-:W-:Y:S02]  /*2200*/  LEA R13, R21, R12, 0x2 ;  /* 0x0000000c150d7211 */ /* 0x000fe400078e10ff */
[----:B------:R-:W-:Y:S02]  /*2210*/  LEA.HI.X.SX32 R195, R7, R19, 0x1, P1 ;  /* 0x0000001307c37211 */ /* 0x000fe400008f0eff */
[----:B------:R-:W-:Y:S02]  /*2220*/  LEA R182, P2, R0, R175, 0x1 ;  /* 0x000000af00b67211 */ /* 0x000fe400078408ff */
[----:B------:R-:W-:Y:S02]  /*2230*/  MOV R20, UR17 ;  /* 0x0000001100147c02 */ /* 0x000fe40008000f00 */
[----:B------:R-:W-:-:S02]  /*2240*/  LEA R7, R33, R2, 0x2 ;  /* 0x0000000221077211 */ /* 0x000fc400078e10ff */
[----:B------:R-:W-:Y:S02]  /*2250*/  LEA R14, R21, R13, 0x2 ;  /* 0x0000000d150e7211 */ /* 0x000fe400078e10ff */
[-C--:B------:R-:W-:Y:S02]  /*2260*/  LEA R192, P0, R8, R175.reuse, 0x1 ;  /* 0x000000af08c07211 */ /* 0x080fe400078008ff */
[----:B------:R-:W-:Y:S02]  /*2270*/  LEA R190, P1, R9, R175, 0x1 ;  /* 0x000000af09be7211 */ /* 0x000fe400078208ff */
[----:B------:R-:W-:Y:S02]  /*2280*/  LEA.HI.X.SX32 R183, R0, R19, 0x1, P2 ;  /* 0x0000001300b77211 */ /* 0x000fe400010f0eff */
[----:B------:R-:W-:Y:S02]  /*2290*/  LEA R0, R20, R7, 0x2 ;  /* 0x0000000714007211 */ /* 0x000fe400078e10ff */
[----:B------:R-:W-:-:S02]  /*22a0*/  LEA R15, R21, R14, 0x2 ;  /* 0x0000000e150f7211 */ /* 0x000fc400078e10ff */
[-C--:B------:R-:W-:Y:S02]  /*22b0*/  LEA.HI.X.SX32 R193, R8, R19.reuse, 0x1, P0 ;  /* 0x0000001308c17211 */ /* 0x080fe400000f0eff */
[----:B------:R-:W-:Y:S02]  /*22c0*/  LEA.HI.X.SX32 R191, R9, R19, 0x1, P1 ;  /* 0x0000001309bf7211 */ /* 0x000fe400008f0eff */
[-C--:B------:R-:W-:Y:S02]  /*22d0*/  LEA R186, P0, R4, R175.reuse, 0x1 ;  /* 0x000000af04ba7211 */ /* 0x080fe400078008ff */
[-C--:B------:R-:W-:Y:S02]  /*22e0*/  LEA R184, P1, R5, R175.reuse, 0x1 ;  /* 0x000000af05b87211 */ /* 0x080fe400078208ff */
[----:B------:R-:W-:Y:S02]  /*22f0*/  LEA R174, P3, R0, R175, 0x1 ;  /* 0x000000af00ae7211 */ /* 0x000fe400078608ff */
[----:B------:R-:W-:-:S02]  /*2300*/  LEA R16, R21, R15, 0x2 ;  /* 0x0000000f15107211 */ /* 0x000fc400078e10ff */
[-C--:B------:R-:W-:Y:S02]  /*2310*/  LEA.HI.X.SX32 R187, R4, R19.reuse, 0x1, P0 ;  /* 0x0000001304bb7211 */ /* 0x080fe400000f0eff */
[----:B------:R-:W-:Y:S02]  /*2320*/  LEA.HI.X.SX32 R185, R5, R19, 0x1, P1 ;  /* 0x0000001305b97211 */ /* 0x000fe400008f0eff */
[-C--:B------:R-:W-:Y:S02]  /*2330*/  LEA R180, P0, R6, R175.reuse, 0x1 ;  /* 0x000000af06b47211 */ /* 0x080fe400078008ff */
[-C--:B------:R-:W-:Y:S02]  /*2340*/  LEA R178, P1, R2, R175.reuse, 0x1 ;  /* 0x000000af02b27211 */ /* 0x080fe400078208ff */
[----:B------:R-:W-:Y:S02]  /*2350*/  LEA R176, P2, R7, R175, 0x1 ;  /* 0x000000af07b07211 */ /* 0x000fe400078408ff */
[----:B------:R-:W-:-:S02]  /*2360*/  LEA.HI.X.SX32 R175, R0, R19, 0x1, P3 ;  /* 0x0000001300af7211 */ /* 0x000fc400018f0eff */
[C---:B------:R-:W-:Y:S02]  /*2370*/  LEA R0, R21.reuse, R16, 0x2 ;  /* 0x0000001015007211 */ /* 0x040fe400078e10ff */
[----:B------:R-:W-:Y:S02]  /*2380*/  LEA.HI.X.SX32 R179, R2, R19, 0x1, P1 ;  /* 0x0000001302b37211 */ /* 0x000fe400008f0eff */
[----:B------:R-:W-:Y:S02]  /*2390*/  LEA R2, R21, R0, 0x2 ;  /* 0x0000000015027211 */ /* 0x000fe400078e10ff */
[----:B------:R-:W-:Y:S02]  /*23a0*/  LEA R170, P1, R11, R17, 0x1 ;  /* 0x000000110baa7211 */ /* 0x000fe400078208ff */
[----:B------:R-:W-:Y:S02]  /*23b0*/  LEA R4, R21, R2, 0x2 ;  /* 0x0000000215047211 */ /* 0x000fe400078e10ff */
[----:B------:R-:W-:-:S02]  /*23c0*/  LEA.HI.X.SX32 R181, R6, R19, 0x1, P0 ;  /* 0x0000001306b57211 */ /* 0x000fc400000f0eff */
[----:B------:R-:W-:Y:S02]  /*23d0*/  LEA.HI.X.SX32 R177, R7, R19, 0x1, P2 ;  /* 0x0000001307b17211 */ /* 0x000fe400010f0eff */
[-C--:B------:R-:W-:Y:S02]  /*23e0*/  LEA R172, P0, R10, R17.reuse, 0x1 ;  /* 0x000000110aac7211 */ /* 0x080fe400078008ff */
[----:B------:R-:W-:Y:S02]  /*23f0*/  LEA R5, R21, R4, 0x2 ;  /* 0x0000000415057211 */ /* 0x000fe400078e10ff */
[----:B------:R-:W-:Y:S02]  /*2400*/  LEA R168, P2, R12, R17, 0x1 ;  /* 0x000000110ca87211 */ /* 0x000fe400078408ff */
[----:B------:R-:W-:Y:S02]  /*2410*/  LEA.HI.X.SX32 R171, R11, R25, 0x1, P1 ;  /* 0x000000190bab7211 */ /* 0x000fe400008f0eff */
[----:B------:R-:W-:-:S02]  /*2420*/  LEA R164, P1, R14, R17, 0x1 ;  /* 0x000000110ea47211 */ /* 0x000fc400078208ff */
[----:B------:R-:W-:Y:S02]  /*2430*/  LEA.HI.X.SX32 R173, R10, R25, 0x1, P0 ;  /* 0x000000190aad7211 */ /* 0x000fe400000f0eff */
[----:B------:R-:W-:Y:S02]  /*2440*/  LEA R6, R21, R5, 0x2 ;  /* 0x0000000515067211 */ /* 0x000fe400078e10ff */
[----:B------:R-:W-:Y:S02]  /*2450*/  LEA.HI.X.SX32 R169, R12, R25, 0x1, P2 ;  /* 0x000000190ca97211 */ /* 0x000fe400010f0eff */
[-C--:B------:R-:W-:Y:S02]  /*2460*/  LEA R166, P0, R13, R17.reuse, 0x1 ;  /* 0x000000110da67211 */ /* 0x080fe400078008ff */
[----:B------:R-:W-:Y:S02]  /*2470*/  LEA R162, P2, R15, R17, 0x1 ;  /* 0x000000110fa27211 */ /* 0x000fe400078408ff */
[----:B------:R-:W-:-:S02]  /*2480*/  LEA.HI.X.SX32 R165, R14, R25, 0x1, P1 ;  /* 0x000000190ea57211 */ /* 0x000fc400008f0eff */
[----:B------:R-:W-:Y:S02]  /*2490*/  LEA R158, P1, R0, R17, 0x1 ;  /* 0x00000011009e7211 */ /* 0x000fe400078208ff */
[----:B------:R-:W-:Y:S02]  /*24a0*/  LEA R7, R21, R6, 0x2 ;  /* 0x0000000615077211 */ /* 0x000fe400078e10ff */
[-C--:B------:R-:W-:Y:S02]  /*24b0*/  LEA.HI.X.SX32 R167, R13, R25.reuse, 0x1, P0 ;  /* 0x000000190da77211 */ /* 0x080fe400000f0eff */
[----:B------:R-:W-:Y:S02]  /*24c0*/  LEA.HI.X.SX32 R163, R15, R25, 0x1, P2 ;  /* 0x000000190fa37211 */ /* 0x000fe400010f0eff */
[-C--:B------:R-:W-:Y:S02]  /*24d0*/  LEA R160, P0, R16, R17.reuse, 0x1 ;  /* 0x0000001110a07211 */ /* 0x080fe400078008ff */
[----:B------:R-:W-:-:S02]  /*24e0*/  LEA R156, P2, R2, R17, 0x1 ;  /* 0x00000011029c7211 */ /* 0x000fc400078408ff */
[----:B------:R-:W-:Y:S02]  /*24f0*/  LEA.HI.X.SX32 R159, R0, R25, 0x1, P1 ;  /* 0x00000019009f7211 */ /* 0x000fe400008f0eff */
[C---:B------:R-:W-:Y:S02]  /*2500*/  LEA R0, R21.reuse, R7, 0x2 ;  /* 0x0000000715007211 */ /* 0x040fe400078e10ff */
[-C--:B------:R-:W-:Y:S02]  /*2510*/  LEA.HI.X.SX32 R161, R16, R25.reuse, 0x1, P0 ;  /* 0x0000001910a17211 */ /* 0x080fe400000f0eff */
[----:B------:R-:W-:Y:S02]  /*2520*/  LEA.HI.X.SX32 R157, R2, R25, 0x1, P2 ;  /* 0x00000019029d7211 */ /* 0x000fe400010f0eff */
[----:B------:R-:W-:Y:S02]  /*2530*/  LEA R154, P0, R4, R17, 0x1 ;  /* 0x00000011049a7211 */ /* 0x000fe400078008ff */
[----:B------:R-:W-:-:S02]  /*2540*/  LEA R2, R21, R0, 0x2 ;  /* 0x0000000015027211 */ /* 0x000fc400078e10ff */
[-C--:B------:R-:W-:Y:S02]  /*2550*/  LEA R152, P1, R5, R17.reuse, 0x1 ;  /* 0x0000001105987211 */ /* 0x080fe400078208ff */
[----:B------:R-:W-:Y:S02]  /*2560*/  LEA R22, P2, R6, R17, 0x1 ;  /* 0x0000001106167211 */ /* 0x000fe400078408ff */
[-C--:B------:R-:W-:Y:S02]  /*2570*/  LEA.HI.X.SX32 R155, R4, R25.reuse, 0x1, P0 ;  /* 0x00000019049b7211 */ /* 0x080fe400000f0eff */
[----:B------:R-:W-:Y:S02]  /*2580*/  LEA R4, R21, R2, 0x2 ;  /* 0x0000000215047211 */ /* 0x000fe400078e10ff */
[-C--:B------:R-:W-:Y:S02]  /*2590*/  LEA.HI.X.SX32 R153, R5, R25.reuse, 0x1, P1 ;  /* 0x0000001905997211 */ /* 0x080fe400008f0eff */
[----:B------:R-:W-:-:S02]  /*25a0*/  LEA.HI.X.SX32 R23, R6, R25, 0x1, P2 ;  /* 0x0000001906177211 */ /* 0x000fc400010f0eff */
[CC--:B------:R-:W-:Y:S02]  /*25b0*/  LEA R20, P0, R7.reuse, R17.reuse, 0x1 ;  /* 0x0000001107147211 */ /* 0x0c0fe400078008ff */
[-C--:B------:R-:W-:Y:S02]  /*25c0*/  LEA R18, P1, R0, R17.reuse, 0x1 ;  /* 0x0000001100127211 */ /* 0x080fe400078208ff */
[-C--:B------:R-:W-:Y:S02]  /*25d0*/  LEA R16, P2, R2, R17.reuse, 0x1 ;  /* 0x0000001102107211 */ /* 0x080fe400078408ff */
[----:B------:R-:W-:Y:S02]  /*25e0*/  LEA R14, P3, R4, R17, 0x1 ;  /* 0x00000011040e7211 */ /* 0x000fe400078608ff */
[-C--:B------:R-:W-:Y:S02]  /*25f0*/  LEA.HI.X.SX32 R21, R7, R25.reuse, 0x1, P0 ;  /* 0x0000001907157211 */ /* 0x080fe400000f0eff */
[-C--:B------:R-:W-:Y:S01]  /*2600*/  LEA.HI.X.SX32 R19, R0, R25.reuse, 0x1, P1 ;  /* 0x0000001900137211 */ /* 0x080fe200008f0eff */
[----:B------:R-:W-:Y:S01]  /*2610*/  IMAD.MOV.U32 R0, RZ, RZ, -0x800000 ;  /* 0xff800000ff007424 */ /* 0x000fe200078e00ff */
[----:B------:R-:W-:-:S02]  /*2620*/  LEA.HI.X.SX32 R17, R2, R25, 0x1, P2 ;  /* 0x0000001902117211 */ /* 0x000fc400010f0eff */
[----:B------:R-:W-:Y:S02]  /*2630*/  LEA.HI.X.SX32 R15, R4, R25, 0x1, P3 ;  /* 0x00000019040f7211 */ /* 0x000fe400018f0eff */
[----:B------:R-:W-:Y:S02]  /*2640*/  MOV R2, 0xff800000 ;  /* 0xff80000000027802 */ /* 0x000fe40000000f00 */
[----:B------:R-:W-:Y:S02]  /*2650*/  MOV R5, 0x3f800000 ;  /* 0x3f80000000057802 */ /* 0x000fe40000000f00 */
[----:B------:R-:W-:Y:S02]  /*2660*/  MOV R7, 0x3f800000 ;  /* 0x3f80000000077802 */ /* 0x000fe40000000f00 */
[----:B------:R-:W-:Y:S02]  /*2670*/  MOV R8, 0x3f800000 ;  /* 0x3f80000000087802 */ /* 0x000fe40000000f00 */
[----:B------:R-:W-:-:S02]  /*2680*/  MOV R9, 0x3f800000 ;  /* 0x3f80000000097802 */ /* 0x000fc40000000f00 */
[----:B------:R-:W-:Y:S02]  /*2690*/  MOV R4, 0xff800000 ;  /* 0xff80000000047802 */ /* 0x000fe40000000f00 */
[----:B------:R-:W-:Y:S02]  /*26a0*/  MOV R6, 0xff800000 ;  /* 0xff80000000067802 */ /* 0x000fe40000000f00 */
[----:B------:R-:W-:-:S07]  /*26b0*/  LOP3.LUT R251, R3, 0x40, RZ, 0x3c, !PT ;  /* 0x0000004003fb7812 */ /* 0x000fce00078e3cff */
.L_x_1:
[----:B------:R-:W-:Y:S02]  /*26c0*/  MOV R11, UR4 ;  /* 0x00000004000b7c02 */ /* 0x000fe40008000f00 */
[----:B------:R-:W-:Y:S02]  /*26d0*/  MOV R25, UR4 ;  /* 0x0000000400197c02 */ /* 0x000fe40008000f00 */
[----:B------:R-:W-:Y:S01]  /*26e0*/  MOV R29, UR4 ;  /* 0x00000004001d7c02 */ /* 0x000fe20008000f00 */
[----:B------:R-:W-:Y:S01]  /*26f0*/  IMAD.WIDE R10, R11, 0x2, R204 ;  /* 0x000000020b0a7825 */ /* 0x000fe200078e02cc */
[----:B------:R-:W-:Y:S02]  /*2700*/  MOV R33, UR4 ;  /* 0x0000000400217c02 */ /* 0x000fe40008000f00 */
[----:B------:R-:W-:Y:S02]  /*2710*/  MOV R37, UR4 ;  /* 0x0000000400257c02 */ /* 0x000fe40008000f00 */
[----:B------:R-:W-:-:S02]  /*2720*/  MOV R41, UR4 ;  /* 0x0000000400297c02 */ /* 0x000fc40008000f00 */
[----:B------:R-:W-:Y:S02]  /*2730*/  MOV R45, UR4 ;  /* 0x00000004002d7c02 */ /* 0x000fe40008000f00 */
[----:B------:R-:W-:Y:S01]  /*2740*/  MOV R49, UR4 ;  /* 0x0000000400317c02 */ /* 0x000fe20008000f00 */
[----:B------:R-:W-:Y:S01]  /*2750*/  IMAD.U32 R51, RZ, RZ, UR4 ;  /* 0x00000004ff337e24 */ /* 0x000fe2000f8e00ff */
[----:B------:R-:W-:Y:S01]  /*2760*/  MOV R13, UR4 ;  /* 0x00000004000d7c02 */ /* 0x000fe20008000f00 */
[----:B------:R-:W-:Y:S01]  /*2770*/  IMAD.WIDE R24, R25, 0x2, R200 ;  /* 0x0000000219187825 */ /* 0x000fe200078e02c8 */
[----:B------:R-:W-:Y:S01]  /*2780*/  MOV R27, UR4 ;  /* 0x00000004001b7c02 */ /* 0x000fe20008000f00 */
[----:B------:R0:W2:Y:S01]  /*2790*/  LDG.E.U16 R50, desc[UR36][R10.64] ;  /* 0x000000240a327981 */ /* 0x0000a2000c1e1500 */
[----:B------:R-:W-:Y:S01]  /*27a0*/  MOV R31, UR4 ;  /* 0x00000004001f7c02 */ /* 0x000fe20008000f00 */
[----:B------:R-:W-:Y:S01]  /*27b0*/  IMAD.WIDE R28, R29, 0x2, R196 ;  /* 0x000000021d1c7825 */ /* 0x000fe200078e02c4 */
[----:B------:R-:W-:Y:S01]  /*27c0*/  MOV R35, UR4 ;  /* 0x0000000400237c02 */ /* 0x000fe20008000f00 */
[----:B------:R-:W3:Y:S01]  /*27d0*/  LDG.E.U16 R24, desc[UR36][R24.64] ;  /* 0x0000002418187981 */ /* 0x000ee2000c1e1500 */
[----:B------:R-:W-:Y:S01]  /*27e0*/  MOV R39, UR4 ;  /* 0x0000000400277c02 */ /* 0x000fe20008000f00 */
[----:B------:R-:W-:Y:S01]  /*27f0*/  IMAD.WIDE R32, R33, 0x2, R192 ;  /* 0x0000000221207825 */ /* 0x000fe200078e02c0 */
[----:B------:R-:W-:Y:S01]  /*2800*/  MOV R43, UR4 ;  /* 0x00000004002b7c02 */ /* 0x000fe20008000f00 */
[----:B------:R-:W4:Y:S01]  /*2810*/  LDG.E.U16 R28, desc[UR36][R28.64] ;  /* 0x000000241c1c7981 */ /* 0x000f22000c1e1500 */
[----:B------:R-:W-:Y:S01]  /*2820*/  MOV R47, UR4 ;  /* 0x00000004002f7c02 */ /* 0x000fe20008000f00 */
[----:B------:R-:W-:-:S02]  /*2830*/  IMAD.WIDE R36, R37, 0x2, R188 ;  /* 0x0000000225247825 */ /* 0x000fc400078e02bc */
[----:B------:R-:W5:Y:S02]  /*2840*/  LDG.E.U16 R32, desc[UR36][R32.64] ;  /* 0x0000002420207981 */ /* 0x000f64000c1e1500 */
[----:B------:R-:W-:Y:S02]  /*2850*/  IMAD.WIDE R40, R41, 0x2, R184 ;  /* 0x0000000229287825 */ /* 0x000fe400078e02b8 */
[----:B------:R-:W5:Y:S02]  /*2860*/  LDG.E.U16 R36, desc[UR36][R36.64] ;  /* 0x0000002424247981 */ /* 0x000f64000c1e1500 */
[----:B------:R-:W-:Y:S02]  /*2870*/  IMAD.WIDE R44, R45, 0x2, R180 ;  /* 0x000000022d2c7825 */ /* 0x000fe400078e02b4 */
[----:B------:R-:W5:Y:S02]  /*2880*/  LDG.E.U16 R40, desc[UR36][R40.64] ;  /* 0x0000002428287981 */ /* 0x000f64000c1e1500 */
[----:B------:R-:W-:-:S02]  /*2890*/  IMAD.WIDE R48, R49, 0x2, R176 ;  /* 0x0000000231307825 */ /* 0x000fc400078e02b0 */
[----:B------:R-:W5:Y:S02]  /*28a0*/  LDG.E.U16 R44, desc[UR36][R44.64] ;  /* 0x000000242c2c7981 */ /* 0x000f64000c1e1500 */
[----:B------:R-:W-:Y:S02]  /*28b0*/  IMAD.WIDE R12, R13, 0x2, R202 ;  /* 0x000000020d0c7825 */ /* 0x000fe400078e02ca */
[----:B------:R-:W5:Y:S02]  /*28c0*/  LDG.E.U16 R48, desc[UR36][R48.64] ;  /* 0x0000002430307981 */ /* 0x000f64000c1e1500 */
[----:B------:R-:W-:Y:S02]  /*28d0*/  IMAD.WIDE R26, R27, 0x2, R198 ;  /* 0x000000021b1a7825 */ /* 0x000fe400078e02c6 */
[----:B------:R-:W5:Y:S02]  /*28e0*/  LDG.E.U16 R12, desc[UR36][R12.64] ;  /* 0x000000240c0c7981 */ /* 0x000f64000c1e1500 */
[----:B0-----:R-:W-:-:S02]  /*28f0*/  IMAD.WIDE R10, R51, 0x2, R174 ;  /* 0x00000002330a7825 */ /* 0x001fc400078e02ae */
        /* <DEDUP_REMOVED lines=10> */
[----:B------:R-:W5:Y:S04]  /*29a0*/  LDG.E.U16 R212, desc[UR36][R42.64] ;  /* 0x000000242ad47981 */ /* 0x000f68000c1e1500 */
[----:B------:R-:W5:Y:S01]  /*29b0*/  LDG.E.U16 R214, desc[UR36][R46.64] ;  /* 0x000000242ed67981 */ /* 0x000f62000c1e1500 */
[----:B------:R-:W-:Y:S01]  /*29c0*/  BAR.SYNC.DEFER_BLOCKING 0x0 ;  /* 0x0000000000007b1d */ /* 0x000fe20000010000 */
[----:B------:R-:W-:-:S04]  /*29d0*/  USHF.L.U32 UR8, UR14, 0x7, URZ ;  /* 0x000000070e087899 */ /* 0x000fc8000800063f */
[----:B------:R-:W-:-:S04]  /*29e0*/  ULOP3.LUT UR8, UR8, 0x200, URZ, 0xc0, !UPT ;  /* 0x0000020008087892 */ /* 0x000fc8000f8ec03f */
[----:B------:R-:W-:-:S04]  /*29f0*/  ULEA.HI UR8, UR12, UR8, URZ, 0x1c ;  /* 0x000000080c087291 */ /* 0x000fc8000f8fe03f */
[----:B------:R-:W-:Y:S01]  /*2a00*/  ULOP3.LUT UR20, UR8, 0x3fff, URZ, 0xc0, !UPT ;  /* 0x00003fff08147892 */ /* 0x000fe2000f8ec03f */
[----:B------:R-:W-:-:S03]  /*2a10*/  UMOV UR21, 0x40000040 ;  /* 0x4000004000157882 */ /* 0x000fc60000000000 */
[----:B------:R-:W-:Y:S01]  /*2a20*/  UIADD3 UR28, UP0, UR20, 0x80, URZ ;  /* 0x00000080141c7890 */ /* 0x000fe2000ff1e03f */
[----:B------:R-:W-:-:S03]  /*2a30*/  UMOV UR8, URZ ;  /* 0x0000003f00087c82 */ /* 0x000fc60008000000 */
[----:B------:R-:W-:-:S04]  /*2a40*/  UIADD3.X UR29, UR8, 0x40000040, URZ, UP0, !UPT ;  /* 0x40000040081d7890 */ /* 0x000fc800087fe43f */
[----:B------:R-:W-:Y:S01]  /*2a50*/  UIADD3.64 UR24, UR28, 0x80, URZ ;  /* 0x000000801c187897 */ /* 0x000fe2000fffe03f */
[----:B--2---:R-:W-:Y:S04]  /*2a60*/  STS.U16 [R3+UR12+0x8000], R50 ;  /* 0x0080003203007988 */ /* 0x004fe8000800040c */
[----:B---3--:R-:W-:Y:S04]  /*2a70*/  STS.U16 [R3+UR12+0x8400], R24 ;  /* 0x0084001803007988 */ /* 0x008fe8000800040c */
[----:B----4-:R-:W-:Y:S04]  /*2a80*/  STS.U16 [R3+UR12+0x8800], R28 ;  /* 0x0088001c03007988 */ /* 0x010fe8000800040c */
[----:B-----5:R-:W-:Y:S04]  /*2a90*/  STS.U16 [R3+UR12+0x8c00], R32 ;  /* 0x008c002003007988 */ /* 0x020fe8000800040c */
[----:B------:R-:W-:Y:S04]  /*2aa0*/  STS.U16 [R3+UR12+0x9000], R36 ;  /* 0x0090002403007988 */ /* 0x000fe8000800040c */
[----:B------:R-:W-:Y:S04]  /*2ab0*/  STS.U16 [R3+UR12+0x9400], R40 ;  /* 0x0094002803007988 */ /* 0x000fe8000800040c */
[----:B------:R-:W-:Y:S04]  /*2ac0*/  STS.U16 [R3+UR12+0x9800], R44 ;  /* 0x0098002c03007988 */ /* 0x000fe8000800040c */
[----:B------:R-:W-:Y:S04]  /*2ad0*/  STS.U16 [R3+UR12+0x9c00], R48 ;  /* 0x009c003003007988 */ /* 0x000fe8000800040c */
[----:B------:R-:W-:Y:S04]  /*2ae0*/  STS.U16 [R251+UR12+0x8200], R12 ;  /* 0x0082000cfb007988 */ /* 0x000fe8000800040c */
[----:B------:R0:W-:Y:S04]  /*2af0*/  STS.U16 [R251+UR12+0x8600], R26 ;  /* 0x0086001afb007988 */ /* 0x0001e8000800040c */
[----:B------:R1:W-:Y:S04]  /*2b00*/  STS.U16 [R251+UR12+0x9e00], R10 ;  /* 0x009e000afb007988 */ /* 0x0003e8000800040c */
[----:B------:R2:W-:Y:S04]  /*2b10*/  STS.U16 [R251+UR12+0x8a00], R206 ;  /* 0x008a00cefb007988 */ /* 0x0005e8000800040c */
[----:B------:R-:W-:Y:S04]  /*2b20*/  STS.U16 [R251+UR12+0x8e00], R208 ;  /* 0x008e00d0fb007988 */ /* 0x000fe8000800040c */
[----:B------:R-:W-:Y:S04]  /*2b30*/  STS.U16 [R251+UR12+0x9200], R210 ;  /* 0x009200d2fb007988 */ /* 0x000fe8000800040c */
[----:B------:R-:W-:Y:S04]  /*2b40*/  STS.U16 [R251+UR12+0x9600], R212 ;  /* 0x009600d4fb007988 */ /* 0x000fe8000800040c */
[----:B------:R-:W-:Y:S01]  /*2b50*/  STS.U16 [R251+UR12+0x9a00], R214 ;  /* 0x009a00d6fb007988 */ /* 0x000fe2000800040c */
[----:B------:R3:W-:Y:S06]  /*2b60*/  MEMBAR.ALL.CTA ;  /* 0x0000000000007992 */ /* 0x0007ec0000008000 */
[----:B---3--:R-:W3:Y:S02]  /*2b70*/  FENCE.VIEW.ASYNC.S ;  /* 0x00000000000073c6 */ /* 0x008ee40000000000 */
[----:B---3--:R-:W-:Y:S06]  /*2b80*/  BAR.SYNC.DEFER_BLOCKING 0x0 ;  /* 0x0000000000007b1d */ /* 0x008fec0000010000 */
[----:B0-----:R-:W-:-:S06]  /*2b90*/  WARPGROUP.ARRIVE ;  /* 0x00000000000079c5 */ /* 0x001fcc0000000000 */
[----:B------:R-:W-:Y:S04]  /*2ba0*/  HGMMA.64x64x16.F32 R56, gdesc[UR20].tnspA, RZ, !UPT ;  /* 0x20e00000143879f0 */ /* 0x000fe8000c7008ff */
[----:B------:R-:W-:Y:S01]  /*2bb0*/  HGMMA.64x64x16.F32 R56, gdesc[UR28].tnspA, R56 ;  /* 0x20e000001c3879f0 */ /* 0x000fe20008700838 */
[----:B------:R-:W-:Y:S02]  /*2bc0*/  UIADD3.64 UR8, UR28, 0x100, URZ ;  /* 0x000001001c087897 */ /* 0x000fe4000fffe03f */
[----:B------:R-:W-:Y:S01]  /*2bd0*/  UIADD3.64 UR20, UR28, 0x380, URZ ;  /* 0x000003801c147897 */ /* 0x000fe2000fffe03f */
[----:B------:R-:W-:Y:S01]  /*2be0*/  HGMMA.64x64x16.F32 R56, gdesc[UR24].tnspA, R56 ;  /* 0x20e00000183879f0 */ /* 0x000fe20008700838 */
[----:B------:R-:W-:-:S05]  /*2bf0*/  UIADD3.64 UR32, UR28, 0x400, URZ ;  /* 0x000004001c207897 */ /* 0x000fca000fffe03f */
[----:B------:R-:W-:Y:S04]  /*2c00*/  HGMMA.64x64x16.F32 R56, gdesc[UR8].tnspA, R56 ;  /* 0x20e00000083879f0 */ /* 0x000fe80008700838 */
[----:B------:R-:W-:Y:S01]  /*2c10*/  HGMMA.64x64x16.F32 R24, gdesc[UR20].tnspA, RZ, !UPT ;  /* 0x20e00000141879f0 */ /* 0x000fe2000c7008ff */
[----:B------:R-:W-:Y:S01]  /*2c20*/  UMOV UR34, UR30 ;  /* 0x0000001e00227c82 */ /* 0x000fe20008000000 */
[----:B------:R-:W-:Y:S01]  /*2c30*/  UMOV UR35, UR31 ;  /* 0x0000001f00237c82 */ /* 0x000fe20008000000 */
[----:B------:R-:W-:Y:S01]  /*2c40*/  UIADD3.64 UR24, UR28, 0x480, URZ ;  /* 0x000004801c187897 */ /* 0x000fe2000fffe03f */
[----:B------:R-:W-:Y:S01]  /*2c50*/  HGMMA.64x64x16.F32 R24, gdesc[UR32].tnspA, R24 ;  /* 0x20e00000201879f0 */ /* 0x000fe20008700818 */
[----:B------:R-:W-:-:S07]  /*2c60*/  UIADD3.64 UR8, UR28, 0x500, URZ ;  /* 0x000005001c087897 */ /* 0x000fce000fffe03f */
[----:B------:R-:W-:Y:S04]  /*2c70*/  HGMMA.64x64x16.F32 R24, gdesc[UR24].tnspA, R24 ;  /* 0x20e00000181879f0 */ /* 0x000fe80008700818 */
[----:B------:R-:W-:Y:S03]  /*2c80*/  HGMMA.64x64x16.F32 R24, gdesc[UR8].tnspA, R24, gsb0 ;  /* 0x20e00000081879f0 */ /* 0x000fe60008000818 */
[----:B------:R-:W-:Y:S02]  /*2c90*/  WARPGROUP.DEPBAR.LE gsb0, 0x0 ;  /* 0x00008000000079c5 */ /* 0x000fe40000010000 */
[----:B-1----:R-:W-:Y:S01]  /*2ca0*/  FMUL R10, R56, UR15 ;  /* 0x0000000f380a7c20 */ /* 0x002fe20008400000 */
[----:B------:R-:W-:Y:S01]  /*2cb0*/  FMUL R11, R57, UR15 ;  /* 0x0000000f390b7c20 */ /* 0x000fe20008400000 */
[----:B------:R-:W-:-:S04]  /*2cc0*/  FMUL R12, R60, UR15 ;  /* 0x0000000f3c0c7c20 */ /* 0x000fc80008400000 */
[----:B------:R-:W-:Y:S01]  /*2cd0*/  FMNMX R11, R10, R11, !PT ;  /* 0x0000000b0a0b7209 */ /* 0x000fe20007800000 */
[----:B------:R-:W-:-:S03]  /*2ce0*/  FMUL R10, R61, UR15 ;  /* 0x0000000f3d0a7c20 */ /* 0x000fc60008400000 */
        /* <DEDUP_REMOVED lines=24> */
[----:B------:R-:W-:-:S04]  /*2e70*/  FMNMX R11, R11, R12, !PT ;  /* 0x0000000c0b0b7209 */ /* 0x000fc80007800000 */
[----:B--2---:R-:W-:-:S05]  /*2e80*/  FMNMX R206, R10, R11, !PT ;  /* 0x0000000b0ace7209 */ /* 0x004fca0007800000 */
[----:B------:R-:W0:Y:S01]  /*2e90*/  SHFL.BFLY PT, R11, R206, 0x2, 0x1f ;  /* 0x0c401f00ce0b7f89 */ /* 0x000e2200000e0000 */
[----:B------:R-:W-:Y:S01]  /*2ea0*/  FMUL R10, R58, UR15 ;  /* 0x0000000f3a0a7c20 */ /* 0x000fe20008400000 */
[----:B------:R-:W-:Y:S01]  /*2eb0*/  FMUL R12, R62, UR15 ;  /* 0x0000000f3e0c7c20 */ /* 0x000fe20008400000 */
[----:B0-----:R-:W-:Y:S01]  /*2ec0*/  FMNMX R207, R206, R11, !PT ;  /* 0x0000000bcecf7209 */ /* 0x001fe20007800000 */
[----:B------:R-:W-:-:S04]  /*2ed0*/  FMUL R11, R59, UR15 ;  /* 0x0000000f3b0b7c20 */ /* 0x000fc80008400000 */
[----:B------:R-:W0:Y:S01]  /*2ee0*/  SHFL.BFLY PT, R208, R207, 0x1, 0x1f ;  /* 0x0c201f00cfd07f89 */ /* 0x000e2200000e0000 */
[----:B------:R-:W-:Y:S01]  /*2ef0*/  FMNMX R11, R10, R11, !PT ;  /* 0x0000000b0a0b7209 */ /* 0x000fe20007800000 */
[----:B------:R-:W-:-:S03]  /*2f00*/  FMUL R10, R63, UR15 ;  /* 0x0000000f3f0a7c20 */ /* 0x000fc60008400000 */
[----:B------:R-:W-:Y:S01]  /*2f10*/  FMNMX R13, R12, R11, !PT ;  /* 0x0000000b0c0d7209 */ /* 0x000fe20007800000 */
[----:B------:R-:W-:-:S03]  /*2f20*/  FMUL R11, R66, UR15 ;  /* 0x0000000f420b7c20 */ /* 0x000fc60008400000 */
[----:B------:R-:W-:-:S04]  /*2f30*/  FMNMX R10, R10, R13, !PT ;  /* 0x0000000d0a0a7209 */ /* 0x000fc80007800000 */
[----:B------:R-:W-:Y:S01]  /*2f40*/  FMNMX R13, R11, R10, !PT ;  /* 0x0000000a0b0d7209 */ /* 0x000fe20007800000 */
[----:B------:R-:W-:Y:S01]  /*2f50*/  FMUL R10, R67, UR15 ;  /* 0x0000000f430a7c20 */ /* 0x000fe20008400000 */
[----:B------:R-:W-:Y:S01]  /*2f60*/  FMUL R11, R70, UR15 ;  /* 0x0000000f460b7c20 */ /* 0x000fe20008400000 */
[----:B------:R-:W-:-:S03]  /*2f70*/  FMUL R12, R71, UR15 ;  /* 0x0000000f470c7c20 */ /* 0x000fc60008400000 */
[----:B------:R-:W-:Y:S02]  /*2f80*/  FMNMX R206, R10, R13, !PT ;  /* 0x0000000d0ace7209 */ /* 0x000fe40007800000 */
[----:B0-----:R-:W-:Y:S02]  /*2f90*/  FMNMX R207, R207, R208, !PT ;  /* 0x000000d0cfcf7209 */ /* 0x001fe40007800000 */
[----:B------:R-:W-:Y:S02]  /*2fa0*/  FMNMX R11, R11, R206, !PT ;  /* 0x000000ce0b0b7209 */ /* 0x000fe40007800000 */
[----:B------:R-:W-:Y:S02]  /*2fb0*/  FMNMX R10, R207, R2, !PT ;  /* 0x00000002cf0a7209 */ /* 0x000fe40007800000 */
[----:B------:R-:W-:Y:S01]  /*2fc0*/  FMNMX R13, R12, R11, !PT ;  /* 0x0000000b0c0d7209 */ /* 0x000fe20007800000 */
[----:B------:R-:W-:Y:S02]  /*2fd0*/  FMUL R12, R74, UR15 ;  /* 0x0000000f4a0c7c20 */ /* 0x000fe40008400000 */
[--C-:B------:R-:W-:Y:S01]  /*2fe0*/  FFMA R56, R56, UR15, -R10.reuse ;  /* 0x0000000f38387c23 */ /* 0x100fe2000800080a */
[----:B------:R-:W-:-:S03]  /*2ff0*/  FFMA R57, R57, UR15, -R10 ;  /* 0x0000000f39397c23 */ /* 0x000fc6000800080a */
[----:B------:R-:W-:Y:S01]  /*3000*/  FMUL R11, R56, 1.4426950216293334961 ;  /* 0x3fb8aa3b380b7820 */ /* 0x000fe20000400000 */
[----:B------:R-:W-:Y:S01]  /*3010*/  FMNMX R56, R12, R13, !PT ;  /* 0x0000000d0c387209 */ /* 0x000fe20007800000 */
[----:B------:R-:W-:Y:S01]  /*3020*/  FMUL R13, R75, UR15 ;  /* 0x0000000f4b0d7c20 */ /* 0x000fe20008400000 */
[----:B------:R-:W-:Y:S01]  /*3030*/  FMUL R12, R57, 1.4426950216293334961 ;  /* 0x3fb8aa3b390c7820 */ /* 0x000fe20000400000 */
[----:B------:R-:W-:-:S03]  /*3040*/  FFMA R60, R60, UR15, -R10 ;  /* 0x0000000f3c3c7c23 */ /* 0x000fc6000800080a */
[----:B------:R-:W-:Y:S01]  /*3050*/  FMNMX R57, R13, R56, !PT ;  /* 0x000000380d397209 */ /* 0x000fe20007800000 */
[----:B------:R-:W-:Y:S01]  /*3060*/  FMUL R56, R78, UR15 ;  /* 0x0000000f4e387c20 */ /* 0x000fe20008400000 */
[----:B------:R-:W-:Y:S01]  /*3070*/  FMUL R13, R60, 1.4426950216293334961 ;  /* 0x3fb8aa3b3c0d7820 */ /* 0x000fe20000400000 */
[----:B------:R-:W-:-:S03]  /*3080*/  FFMA R61, R61, UR15, -R10 ;  /* 0x0000000f3d3d7c23 */ /* 0x000fc6000800080a */
[----:B------:R-:W-:Y:S01]  /*3090*/  FMNMX R60, R56, R57, !PT ;  /* 0x00000039383c7209 */ /* 0x000fe20007800000 */
[----:B------:R-:W-:Y:S01]  /*30a0*/  FMUL R57, R79, UR15 ;  /* 0x0000000f4f397c20 */ /* 0x000fe20008400000 */
[----:B------:R-:W-:-:S04]  /*30b0*/  FMUL R56, R61, 1.4426950216293334961 ;  /* 0x3fb8aa3b3d387820 */ /* 0x000fc80000400000 */
[----:B------:R-:W-:Y:S01]  /*30c0*/  FMNMX R61, R57, R60, !PT ;  /* 0x0000003c393d7209 */ /* 0x000fe20007800000 */
[----:B------:R-:W-:Y:S01]  /*30d0*/  FMUL R60, R82, UR15 ;  /* 0x0000000f523c7c20 */ /* 0x000fe20008400000 */
[----:B------:R-:W-:Y:S01]  /*30e0*/  FFMA R64, R64, UR15, -R10 ;  /* 0x0000000f40407c23 */ /* 0x000fe2000800080a */
[----:B------:R-:W-:-:S03]  /*30f0*/  MOV R225, UR5 ;  /* 0x0000000500e17c02 */ /* 0x000fc60008000f00 */
[----:B------:R-:W-:Y:S01]  /*3100*/  FMNMX R222, R60, R61, !PT ;  /* 0x0000003d3cde7209 */ /* 0x000fe20007800000 */
[----:B------:R-:W-:Y:S01]  /*3110*/  FMUL R61, R83, UR15 ;  /* 0x0000000f533d7c20 */ /* 0x000fe20008400000 */
[----:B------:R-:W-:Y:S01]  /*3120*/  FMUL R57, R64, 1.4426950216293334961 ;  /* 0x3fb8aa3b40397820 */ /* 0x000fe20000400000 */
[----:B------:R-:W-:Y:S01]  /*3130*/  MOV R219, UR5 ;  /* 0x0000000500db7c02 */ /* 0x000fe20008000f00 */
[----:B------:R-:W-:Y:S01]  /*3140*/  FMUL R64, R86, UR15 ;  /* 0x0000000f56407c20 */ /* 0x000fe20008400000 */
[----:B------:R-:W-:Y:S01]  /*3150*/  FFMA R68, R68, UR15, -R10 ;  /* 0x0000000f44447c23 */ /* 0x000fe2000800080a */
[----:B------:R-:W-:Y:S01]  /*3160*/  FMNMX R61, R61, R222, !PT ;  /* 0x000000de3d3d7209 */ /* 0x000fe20007800000 */
[----:B------:R-:W-:Y:S01]  /*3170*/  IMAD.WIDE R224, R225, 0x2, R172 ;  /* 0x00000002e1e07825 */ /* 0x000fe200078e02ac */
[----:B------:R-:W-:-:S03]  /*3180*/  MOV R215, UR5 ;  /* 0x0000000500d77c02 */ /* 0x000fc60008000f00 */
[----:B------:R-:W-:Y:S01]  /*3190*/  FFMA R69, R69, UR15, -R10 ;  /* 0x0000000f45457c23 */ /* 0x000fe2000800080a */
[----:B------:R-:W-:Y:S01]  /*31a0*/  MOV R213, UR5 ;  /* 0x0000000500d57c02 */ /* 0x000fe20008000f00 */
[----:B------:R-:W-:Y:S01]  /*31b0*/  IMAD.WIDE R218, R219, 0x2, R170 ;  /* 0x00000002dbda7825 */ /* 0x000fe200078e02aa */
[----:B------:R-:W-:-:S03]  /*31c0*/  MOV R209, UR5 ;  /* 0x0000000500d17c02 */ /* 0x000fc60008000f00 */
[----:B------:R-:W-:Y:S01]  /*31d0*/  FMUL R68, R68, 1.4426950216293334961 ;  /* 0x3fb8aa3b44447820 */ /* 0x000fe20000400000 */
[----:B------:R-:W-:Y:S01]  /*31e0*/  FMNMX R64, R64, R61, !PT ;  /* 0x0000003d40407209 */ /* 0x000fe20007800000 */
[----:B------:R-:W-:Y:S01]  /*31f0*/  FMUL R231, R87, UR15 ;  /* 0x0000000f57e77c20 */ /* 0x000fe20008400000 */
[----:B------:R-:W-:Y:S01]  /*3200*/  MOV R207, UR5 ;  /* 0x0000000500cf7c02 */ /* 0x000fe20008000f00 */
[----:B------:R-:W-:Y:S01]  /*3210*/  FFMA R73, R73, UR15, -R10 ;  /* 0x0000000f49497c23 */ /* 0x000fe2000800080a */
[----:B------:R-:W-:Y:S01]  /*3220*/  MOV R211, UR5 ;  /* 0x0000000500d37c02 */ /* 0x000fe20008000f00 */
[----:B------:R-:W-:Y:S01]  /*3230*/  FMUL R69, R69, 1.4426950216293334961 ;  /* 0x3fb8aa3b45457820 */ /* 0x000fe20000400000 */
[----:B------:R-:W-:Y:S01]  /*3240*/  MOV R233, UR5 ;  /* 0x0000000500e97c02 */ /* 0x000fe20008000f00 */
[----:B------:R-:W-:Y:S01]  /*3250*/  IMAD.WIDE R214, R215, 0x2, R164 ;  /* 0x00000002d7d67825 */ /* 0x000fe200078e02a4 */
[----:B------:R-:W-:Y:S01]  /*3260*/  MOV R229, UR5 ;  /* 0x0000000500e57c02 */ /* 0x000fe20008000f00 */
[----:B------:R0:W-:Y:S01]  /*3270*/  MUFU.EX2 R61, R68 ;  /* 0x00000044003d7308 */ /* 0x0001e20000000800 */
[----:B------:R-:W2:Y:S01]  /*3280*/  LDG.E.U16 R224, desc[UR36][R224.64] ;  /* 0x00000024e0e07981 */ /* 0x000ea2000c1e1500 */
[----:B------:R-:W-:Y:S01]  /*3290*/  IMAD.WIDE R212, R213, 0x2, R168 ;  /* 0x00000002d5d47825 */ /* 0x000fe200078e02a8 */
[----:B------:R-:W-:-:S02]  /*32a0*/  MOV R217, UR5 ;  /* 0x0000000500d97c02 */ /* 0x000fc40008000f00 */
[----:B------:R-:W-:Y:S01]  /*32b0*/  MOV R221, UR5 ;  /* 0x0000000500dd7c02 */ /* 0x000fe20008000f00 */
[----:B------:R-:W-:Y:S01]  /*32c0*/  IMAD.WIDE R208, R209, 0x2, R162 ;  /* 0x00000002d1d07825 */ /* 0x000fe200078e02a2 */
[----:B------:R-:W-:Y:S01]  /*32d0*/  FMNMX R231, R231, R64, !PT ;  /* 0x00000040e7e77209 */ /* 0x000fe20007800000 */
[----:B------:R-:W3:Y:S02]  /*32e0*/  LDG.E.U16 R214, desc[UR36][R214.64] ;  /* 0x00000024d6d67981 */ /* 0x000ee4000c1e1500 */
[----:B0-----:R-:W-:Y:S01]  /*32f0*/  FMUL R68, R73, 1.4426950216293334961 ;  /* 0x3fb8aa3b49447820 */ /* 0x001fe20000400000 */
[----:B------:R-:W-:Y:S01]  /*3300*/  IMAD.WIDE R206, R207, 0x2, R166 ;  /* 0x00000002cfce7825 */ /* 0x000fe200078e02a6 */
[----:B------:R-:W-:Y:S01]  /*3310*/  MOV R223, UR5 ;  /* 0x0000000500df7c02 */ /* 0x000fe20008000f00 */
[----:B------:R0:W4:Y:S01]  /*3320*/  LDG.E.U16 R225, desc[UR36][R218.64] ;  /* 0x00000024dae17981 */ /* 0x000122000c1e1500 */
[----:B------:R-:W-:Y:S01]  /*3330*/  MOV R227, UR5 ;  /* 0x0000000500e37c02 */ /* 0x000fe20008000f00 */
[----:B------:R-:W-:Y:S01]  /*3340*/  IMAD.WIDE R210, R211, 0x2, R160 ;  /* 0x00000002d3d27825 */ /* 0x000fe200078e02a0 */
[----:B------:R1:W-:Y:S01]  /*3350*/  MUFU.EX2 R64, R69 ;  /* 0x0000004500407308 */ /* 0x0003e20000000800 */
[----:B------:R-:W-:Y:S01]  /*3360*/  MOV R73, UR5 ;  /* 0x0000000500497c02 */ /* 0x000fe20008000f00 */
[----:B------:R-:W5:Y:S01]  /*3370*/  LDG.E.U16 R212, desc[UR36][R212.64] ;  /* 0x00000024d4d47981 */ /* 0x000f62000c1e1500 */
[----:B------:R-:W-:-:S03]  /*3380*/  IMAD.WIDE R228, R229, 0x2, R152 ;  /* 0x00000002e5e47825 */ /* 0x000fc600078e0298 */
[----:B------:R1:W4:Y:S01]  /*3390*/  LDG.E.U16 R215, desc[UR36][R208.64] ;  /* 0x00000024d0d77981 */ /* 0x000322000c1e1500 */
[----:B0-----:R-:W-:Y:S01]  /*33a0*/  IMAD.WIDE R218, R233, 0x2, R20 ;  /* 0x00000002e9da7825 */ /* 0x001fe200078e0214 */
[----:B------:R-:W-:Y:S02]  /*33b0*/  MOV R233, UR5 ;  /* 0x0000000500e97c02 */ /* 0x000fe40008000f00 */
[----:B-1----:R-:W-:Y:S01]  /*33c0*/  MOV R69, UR5 ;  /* 0x0000000500457c02 */ /* 0x002fe20008000f00 */
[----:B------:R-:W-:Y:S01]  /*33d0*/  IMAD.WIDE R216, R217, 0x2, R158 ;  /* 0x00000002d9d87825 */ /* 0x000fe200078e029e */
[----:B------:R0:W4:Y:S03]  /*33e0*/  LDG.E.U16 R213, desc[UR36][R206.64] ;  /* 0x00000024ced57981 */ /* 0x000126000c1e1500 */
[----:B------:R-:W-:Y:S01]  /*33f0*/  IMAD.WIDE R220, R221, 0x2, R156 ;  /* 0x00000002dddc7825 */ /* 0x000fe200078e029c */
[----:B------:R1:W4:Y:S03]  /*3400*/  LDG.E.U16 R230, desc[UR36][R210.64] ;  /* 0x00000024d2e67981 */ /* 0x000326000c1e1500 */
[----:B------:R-:W-:Y:S01]  /*3410*/  IMAD.WIDE R222, R223, 0x2, R154 ;  /* 0x00000002dfde7825 */ /* 0x000fe200078e029a */
[----:B------:R-:W4:Y:S03]  /*3420*/  LDG.E.U16 R228, desc[UR36][R228.64] ;  /* 0x00000024e4e47981 */ /* 0x000f26000c1e1500 */
[----:B------:R-:W-:Y:S01]  /*3430*/  IMAD.WIDE R226, R227, 0x2, R22 ;  /* 0x00000002e3e27825 */ /* 0x000fe200078e0216 */
[----:B------:R-:W4:Y:S03]  /*3440*/  LDG.E.U16 R216, desc[UR36][R216.64] ;  /* 0x00000024d8d87981 */ /* 0x000f26000c1e1500 */
[----:B------:R-:W-:Y:S01]  /*3450*/  IMAD.WIDE R208, R73, 0x2, R16 ;  /* 0x0000000249d07825 */ /* 0x000fe200078e0210 */
[----:B------:R1:W4:Y:S03]  /*3460*/  LDG.E.U16 R220, desc[UR36][R220.64] ;  /* 0x00000024dcdc7981 */ /* 0x000326000c1e1500 */
[----:B0-----:R-:W-:Y:S01]  /*3470*/  IMAD.WIDE R206, R69, 0x2, R18 ;  /* 0x0000000245ce7825 */ /* 0x001fe200078e0212 */
[----:B------:R-:W4:Y:S03]  /*3480*/  LDG.E.U16 R218, desc[UR36][R218.64] ;  /* 0x00000024dada7981 */ /* 0x000f26000c1e1500 */
[----:B-1----:R-:W-:Y:S01]  /*3490*/  IMAD.WIDE R210, R233, 0x2, R14 ;  /* 0x00000002e9d27825 */ /* 0x002fe200078e020e */
[----:B------:R-:W4:Y:S04]  /*34a0*/  LDG.E.U16 R229, desc[UR36][R208.64] ;  /* 0x00000024d0e57981 */ /* 0x000f28000c1e1500 */
[----:B------:R-:W4:Y:S04]  /*34b0*/  LDG.E.U16 R222, desc[UR36][R222.64] ;  /* 0x00000024dede7981 */ /* 0x000f28000c1e1500 */
[----:B------:R-:W4:Y:S04]  /*34c0*/  LDG.E.U16 R226, desc[UR36][R226.64] ;  /* 0x00000024e2e27981 */ /* 0x000f28000c1e1500 */
[----:B------:R0:W4:Y:S04]  /*34d0*/  LDG.E.U16 R217, desc[UR36][R206.64] ;  /* 0x00000024ced97981 */ /* 0x000128000c1e1500 */
[----:B------:R1:W4:Y:S01]  /*34e0*/  LDG.E.U16 R236, desc[UR36][R210.64] ;  /* 0x00000024d2ec7981 */ /* 0x000322000c1e1500 */
[--C-:B------:R-:W-:Y:S01]  /*34f0*/  FFMA R65, R65, UR15, -R10.reuse ;  /* 0x0000000f41417c23 */ /* 0x100fe2000800080a */
[--C-:B------:R-:W-:Y:S01]  /*3500*/  FFMA R72, R72, UR15, -R10.reuse ;  /* 0x0000000f48487c23 */ /* 0x100fe2000800080a */
[--C-:B------:R-:W-:Y:S01]  /*3510*/  FFMA R77, R77, UR15, -R10.reuse ;  /* 0x0000000f4d4d7c23 */ /* 0x100fe2000800080a */
[--C-:B------:R-:W-:Y:S01]  /*3520*/  FFMA R76, R76, UR15, -R10.reuse ;  /* 0x0000000f4c4c7c23 */ /* 0x100fe2000800080a */
[----:B------:R-:W-:Y:S01]  /*3530*/  FMUL R60, R65, 1.4426950216293334961 ;  /* 0x3fb8aa3b413c7820 */ /* 0x000fe20000400000 */
[----:B------:R-:W-:Y:S01]  /*3540*/  FMUL R65, R72, 1.4426950216293334961 ;  /* 0x3fb8aa3b48417820 */ /* 0x000fe20000400000 */
[--C-:B------:R-:W-:Y:S01]  /*3550*/  FFMA R81, R81, UR15, -R10.reuse ;  /* 0x0000000f51517c23 */ /* 0x100fe2000800080a */
[----:B------:R-:W1:Y:S01]  /*3560*/  SHFL.BFLY PT, R72, R231, 0x2, 0x1f ;  /* 0x0c401f00e7487f89 */ /* 0x000e6200000e0000 */
[----:B------:R-:W-:Y:S01]  /*3570*/  FMUL R77, R77, 1.4426950216293334961 ;  /* 0x3fb8aa3b4d4d7820 */ /* 0x000fe20000400000 */
[----:B------:R-:W-:Y:S01]  /*3580*/  FMUL R69, R76, 1.4426950216293334961 ;  /* 0x3fb8aa3b4c457820 */ /* 0x000fe20000400000 */
[----:B------:R-:W-:Y:S01]  /*3590*/  FMUL R76, R81, 1.4426950216293334961 ;  /* 0x3fb8aa3b514c7820 */ /* 0x000fe20000400000 */
[--C-:B------:R-:W-:Y:S01]  /*35a0*/  FFMA R81, R84, UR15, -R10.reuse ;  /* 0x0000000f54517c23 */ /* 0x100fe2000800080a */
[----:B------:R-:W-:Y:S01]  /*35b0*/  FMUL R84, R25, UR15 ;  /* 0x0000000f19547c20 */ /* 0x000fe20008400000 */
[--C-:B------:R-:W-:Y:S01]  /*35c0*/  FFMA R80, R80, UR15, -R10.reuse ;  /* 0x0000000f50507c23 */ /* 0x100fe2000800080a */
[----:B------:R-:W-:Y:S01]  /*35d0*/  FFMA R85, R85, UR15, -R10 ;  /* 0x0000000f55557c23 */ /* 0x000fe2000800080a */
[----:B------:R-:W-:Y:S01]  /*35e0*/  FMUL R221, R81, 1.4426950216293334961 ;  /* 0x3fb8aa3b51dd7820 */ /* 0x000fe20000400000 */
[----:B------:R-:W-:Y:S01]  /*35f0*/  FMUL R81, R28, UR15 ;  /* 0x0000000f1c517c20 */ /* 0x000fe20008400000 */
[----:B0-----:R-:W-:Y:S01]  /*3600*/  FADD R206, -R10, R2 ;  /* 0x000000020ace7221 */ /* 0x001fe20000000100 */
[----:B------:R-:W-:Y:S01]  /*3610*/  BAR.SYNC.DEFER_BLOCKING 0x0 ;  /* 0x0000000000007b1d */ /* 0x000fe20000010000 */
[----:B-1----:R-:W-:-:S05]  /*3620*/  FMNMX R231, R231, R72, !PT ;  /* 0x00000048e7e77209 */ /* 0x002fca0007800000 */
[----:B------:R0:W-:Y:S02]  /*3630*/  MUFU.EX2 R72, R77 ;  /* 0x0000004d00487308 */ /* 0x0001e40000000800 */
[----:B0-----:R-:W-:-:S05]  /*3640*/  FMUL R77, R24, UR15 ;  /* 0x0000000f184d7c20 */ /* 0x001fca0008400000 */
[----:B------:R-:W-:-:S04]  /*3650*/  FMNMX R84, R77, R84, !PT ;  /* 0x000000544d547209 */ /* 0x000fc80007800000 */
[----:B------:R-:W-:Y:S01]  /*3660*/  FMNMX R232, R81, R84, !PT ;  /* 0x0000005451e87209 */ /* 0x000fe20007800000 */
[----:B------:R-:W-:Y:S01]  /*3670*/  FMUL R81, R29, UR15 ;  /* 0x0000000f1d517c20 */ /* 0x000fe20008400000 */
[----:B------:R-:W-:Y:S01]  /*3680*/  FMUL R73, R80, 1.4426950216293334961 ;  /* 0x3fb8aa3b50497820 */ /* 0x000fe20000400000 */
[----:B------:R-:W-:Y:S01]  /*3690*/  FMUL R223, R85, 1.4426950216293334961 ;  /* 0x3fb8aa3b55df7820 */ /* 0x000fe20000400000 */
[----:B------:R-:W0:Y:S01]  /*36a0*/  SHFL.BFLY PT, R80, R231, 0x1, 0x1f ;  /* 0x0c201f00e7507f89 */ /* 0x000e2200000e0000 */
[----:B------:R-:W-:Y:S01]  /*36b0*/  FMUL R84, R32, UR15 ;  /* 0x0000000f20547c20 */ /* 0x000fe20008400000 */
[----:B------:R-:W-:Y:S01]  /*36c0*/  FMNMX R85, R81, R232, !PT ;  /* 0x000000e851557209 */ /* 0x000fe20007800000 */
[----:B------:R-:W-:Y:S01]  /*36d0*/  FMUL R81, R33, UR15 ;  /* 0x0000000f21517c20 */ /* 0x000fe20008400000 */
[----:B------:R-:W-:Y:S02]  /*36e0*/  FMUL R209, R206, 1.4426950216293334961 ;  /* 0x3fb8aa3bced17820 */ /* 0x000fe40000400000 */
        /* <DEDUP_REMOVED lines=9> */
[----:B------:R-:W-:Y:S01]  /*3780*/  FMUL R84, R44, UR15 ;  /* 0x0000000f2c547c20 */ /* 0x000fe20008400000 */
[----:B0-----:R-:W-:Y:S02]  /*3790*/  FMNMX R231, R231, R80, !PT ;  /* 0x00000050e7e77209 */ /* 0x001fe40007800000 */
[----:B------:R-:W-:Y:S01]  /*37a0*/  FMNMX R85, R81, R206, !PT ;  /* 0x000000ce51557209 */ /* 0x000fe20007800000 */
[----:B------:R-:W-:Y:S01]  /*37b0*/  FMUL R81, R45, UR15 ;  /* 0x0000000f2d517c20 */ /* 0x000fe20008400000 */
[----:B------:R-:W-:Y:S02]  /*37c0*/  FMNMX R2, R231, R0, !PT ;  /* 0x00000000e7027209 */ /* 0x000fe40007800000 */
[----:B------:R-:W-:Y:S01]  /*37d0*/  FMNMX R206, R84, R85, !PT ;  /* 0x0000005554ce7209 */ /* 0x000fe20007800000 */
[----:B------:R-:W-:Y:S02]  /*37e0*/  FMUL R84, R48, UR15 ;  /* 0x0000000f30547c20 */ /* 0x000fe40008400000 */
[----:B------:R-:W-:Y:S01]  /*37f0*/  FFMA R207, R58, UR15, -R2 ;  /* 0x0000000f3acf7c23 */ /* 0x000fe20008000802 */
[----:B------:R-:W-:Y:S01]  /*3800*/  FMNMX R85, R81, R206, !PT ;  /* 0x000000ce51557209 */ /* 0x000fe20007800000 */
[----:B------:R-:W-:-:S02]  /*3810*/  FMUL R81, R49, UR15 ;  /* 0x0000000f31517c20 */ /* 0x000fc40008400000 */
[----:B------:R-:W-:Y:S01]  /*3820*/  FMUL R208, R207, 1.4426950216293334961 ;  /* 0x3fb8aa3bcfd07820 */ /* 0x000fe20000400000 */
[----:B------:R-:W-:Y:S01]  /*3830*/  FMNMX R206, R84, R85, !PT ;  /* 0x0000005554ce7209 */ /* 0x000fe20007800000 */
[----:B------:R-:W-:Y:S01]  /*3840*/  FFMA R207, R59, UR15, -R2 ;  /* 0x0000000f3bcf7c23 */ /* 0x000fe20008000802 */
[----:B------:R-:W-:Y:S01]  /*3850*/  FMUL R84, R52, UR15 ;  /* 0x0000000f34547c20 */ /* 0x000fe20008400000 */
[----:B------:R0:W1:Y:S01]  /*3860*/  MUFU.EX2 R58, R209 ;  /* 0x000000d1003a7308 */ /* 0x0000620000000800 */
[----:B------:R-:W-:Y:S01]  /*3870*/  FMNMX R85, R81, R206, !PT ;  /* 0x000000ce51557209 */ /* 0x000fe20007800000 */
[----:B------:R-:W-:-:S03]  /*3880*/  FMUL R81, R53, UR15 ;  /* 0x0000000f35517c20 */ /* 0x000fc60008400000 */
[----:B------:R-:W-:Y:S01]  /*3890*/  FMNMX R84, R84, R85, !PT ;  /* 0x0000005554547209 */ /* 0x000fe20007800000 */
[----:B0-----:R-:W-:Y:S01]  /*38a0*/  FMUL R209, R207, 1.4426950216293334961 ;  /* 0x3fb8aa3bcfd17820 */ /* 0x001fe20000400000 */
[--C-:B------:R-:W-:Y:S01]  /*38b0*/  FFMA R207, R62, UR15, -R2.reuse ;  /* 0x0000000f3ecf7c23 */ /* 0x100fe20008000802 */
[--C-:B------:R-:W-:Y:S01]  /*38c0*/  FFMA R85, R67, UR15, -R2.reuse ;  /* 0x0000000f43557c23 */ /* 0x100fe20008000802 */
[----:B------:R-:W-:Y:S02]  /*38d0*/  FMNMX R81, R81, R84, !PT ;  /* 0x0000005451517209 */ /* 0x000fe40007800000 */
[----:B------:R-:W-:Y:S01]  /*38e0*/  FMUL R210, R207, 1.4426950216293334961 ;  /* 0x3fb8aa3bcfd27820 */ /* 0x000fe20000400000 */
[--C-:B------:R-:W-:Y:S01]  /*38f0*/  FFMA R207, R63, UR15, -R2.reuse ;  /* 0x0000000f3fcf7c23 */ /* 0x100fe20008000802 */
[----:B------:R0:W-:Y:S01]  /*3900*/  MUFU.EX2 R59, R208 ;  /* 0x000000d0003b7308 */ /* 0x0001e20000000800 */
[----:B------:R-:W-:Y:S01]  /*3910*/  FMUL R206, R85, 1.4426950216293334961 ;  /* 0x3fb8aa3b55ce7820 */ /* 0x000fe20000400000 */
[--C-:B------:R-:W-:Y:S01]  /*3920*/  FFMA R85, R70, UR15, -R2.reuse ;  /* 0x0000000f46557c23 */ /* 0x100fe20008000802 */
[----:B------:R-:W1:Y:S01]  /*3930*/  SHFL.BFLY PT, R84, R81, 0x2, 0x1f ;  /* 0x0c401f0051547f89 */ /* 0x000e6200000e0000 */
[----:B0-----:R-:W-:Y:S01]  /*3940*/  FMUL R208, R207, 1.4426950216293334961 ;  /* 0x3fb8aa3bcfd07820 */ /* 0x001fe20000400000 */
[----:B------:R-:W-:-:S03]  /*3950*/  FFMA R207, R66, UR15, -R2 ;  /* 0x0000000f42cf7c23 */ /* 0x000fc60008000802 */
[----:B------:R0:W-:Y:S02]  /*3960*/  MUFU.EX2 R66, R208 ;  /* 0x000000d000427308 */ /* 0x0001e40000000800 */
[----:B0-----:R-:W-:Y:S01]  /*3970*/  FMUL R208, R85, 1.4426950216293334961 ;  /* 0x3fb8aa3b55d07820 */ /* 0x001fe20000400000 */
[----:B------:R-:W-:-:S05]  /*3980*/  FFMA R85, R71, UR15, -R2 ;  /* 0x0000000f47557c23 */ /* 0x000fca0008000802 */
[----:B------:R0:W-:Y:S02]  /*3990*/  MUFU.EX2 R62, R209 ;  /* 0x000000d1003e7308 */ /* 0x0001e40000000800 */
[----:B0-----:R-:W-:Y:S01]  /*39a0*/  FMUL R209, R85, 1.4426950216293334961 ;  /* 0x3fb8aa3b55d17820 */ /* 0x001fe20000400000 */
[----:B------:R-:W-:-:S05]  /*39b0*/  FFMA R85, R74, UR15, -R2 ;  /* 0x0000000f4a557c23 */ /* 0x000fca0008000802 */
[----:B------:R0:W-:Y:S01]  /*39c0*/  MUFU.EX2 R63, R210 ;  /* 0x000000d2003f7308 */ /* 0x0001e20000000800 */
[----:B------:R-:W-:Y:S01]  /*39d0*/  FMUL R207, R207, 1.4426950216293334961 ;  /* 0x3fb8aa3bcfcf7820 */ /* 0x000fe20000400000 */
[----:B0-----:R-:W-:Y:S01]  /*39e0*/  FMUL R210, R85, 1.4426950216293334961 ;  /* 0x3fb8aa3b55d27820 */ /* 0x001fe20000400000 */
[----:B------:R-:W-:-:S04]  /*39f0*/  FFMA R85, R75, UR15, -R2 ;  /* 0x0000000f4b557c23 */ /* 0x000fc80008000802 */
[----:B------:R-:W-:Y:S01]  /*3a00*/  FMUL R211, R85, 1.4426950216293334961 ;  /* 0x3fb8aa3b55d37820 */ /* 0x000fe20000400000 */
[----:B------:R-:W-:Y:S01]  /*3a10*/  FFMA R85, R78, UR15, -R2 ;  /* 0x0000000f4e557c23 */ /* 0x000fe20008000802 */
[----:B------:R0:W-:Y:S03]  /*3a20*/  MUFU.EX2 R70, R206 ;  /* 0x000000ce00467308 */ /* 0x0001e60000000800 */
[----:B------:R-:W-:Y:S01]  /*3a30*/  FMUL R219, R85, 1.4426950216293334961 ;  /* 0x3fb8aa3b55db7820 */ /* 0x000fe20000400000 */
[----:B-1----:R-:W-:Y:S01]  /*3a40*/  FMNMX R85, R81, R84, !PT ;  /* 0x0000005451557209 */ /* 0x002fe20007800000 */
[----:B------:R-:W-:-:S03]  /*3a50*/  FMUL R84, R26, UR15 ;  /* 0x0000000f1a547c20 */ /* 0x000fc60008400000 */
[----:B------:R1:W-:Y:S01]  /*3a60*/  MUFU.EX2 R67, R207 ;  /* 0x000000cf00437308 */ /* 0x0003e20000000800 */
[----:B0-----:R-:W-:-:S04]  /*3a70*/  FFMA R206, R79, UR15, -R2 ;  /* 0x0000000f4fce7c23 */ /* 0x001fc80008000802 */
[----:B------:R-:W-:Y:S01]  /*3a80*/  FMUL R81, R206, 1.4426950216293334961 ;  /* 0x3fb8aa3bce517820 */ /* 0x000fe20000400000 */
[----:B-1----:R-:W-:Y:S01]  /*3a90*/  FMUL R207, R27, UR15 ;  /* 0x0000000f1bcf7c20 */ /* 0x002fe20008400000 */
[----:B------:R-:W-:Y:S01]  /*3aa0*/  FMUL R206, R30, UR15 ;  /* 0x0000000f1ece7c20 */ /* 0x000fe20008400000 */
[----:B------:R0:W-:Y:S03]  /*3ab0*/  MUFU.EX2 R71, R208 ;  /* 0x000000d000477308 */ /* 0x0001e60000000800 */
[----:B------:R-:W-:Y:S01]  /*3ac0*/  FMNMX R207, R84, R207, !PT ;  /* 0x000000cf54cf7209 */ /* 0x000fe20007800000 */
[----:B------:R-:W-:-:S03]  /*3ad0*/  FMUL R84, R31, UR15 ;  /* 0x0000000f1f547c20 */ /* 0x000fc60008400000 */
[----:B------:R-:W-:Y:S01]  /*3ae0*/  FMNMX R207, R206, R207, !PT ;  /* 0x000000cfcecf7209 */ /* 0x000fe20007800000 */
[----:B0-----:R-:W0:Y:S01]  /*3af0*/  SHFL.BFLY PT, R208, R85, 0x1, 0x1f ;  /* 0x0c201f0055d07f89 */ /* 0x001e2200000e0000 */
[----:B------:R-:W-:Y:S02]  /*3b00*/  FMUL R206, R34, UR15 ;  /* 0x0000000f22ce7c20 */ /* 0x000fe40008400000 */
[----:B------:R-:W-:Y:S01]  /*3b10*/  FMNMX R207, R84, R207, !PT ;  /* 0x000000cf54cf7209 */ /* 0x000fe20007800000 */
[----:B------:R-:W-:Y:S01]  /*3b20*/  FMUL R84, R35, UR15 ;  /* 0x0000000f23547c20 */ /* 0x000fe20008400000 */
[----:B------:R1:W-:Y:S02]  /*3b30*/  MUFU.EX2 R74, R209 ;  /* 0x000000d1004a7308 */ /* 0x0003e40000000800 */
[----:B------:R-:W-:-:S04]  /*3b40*/  FMNMX R207, R206, R207, !PT ;  /* 0x000000cfcecf7209 */ /* 0x000fc80007800000 */
[----:B------:R-:W-:Y:S01]  /*3b50*/  FMNMX R207, R84, R207, !PT ;  /* 0x000000cf54cf7209 */ /* 0x000fe20007800000 */
[--C-:B-1----:R-:W-:Y:S01]  /*3b60*/  FFMA R209, R86, UR15, -R2.reuse ;  /* 0x0000000f56d17c23 */ /* 0x102fe20008000802 */
[----:B------:R-:W-:Y:S01]  /*3b70*/  FMUL R86, R38, UR15 ;  /* 0x0000000f26567c20 */ /* 0x000fe20008400000 */
[----:B------:R-:W-:Y:S01]  /*3b80*/  FFMA R87, R87, UR15, -R2 ;  /* 0x0000000f57577c23 */ /* 0x000fe20008000802 */
[----:B------:R1:W-:Y:S03]  /*3b90*/  MUFU.EX2 R78, R211 ;  /* 0x000000d3004e7308 */ /* 0x0003e60000000800 */
[----:B------:R-:W-:Y:S01]  /*3ba0*/  FMNMX R207, R86, R207, !PT ;  /* 0x000000cf56cf7209 */ /* 0x000fe20007800000 */
[----:B------:R-:W-:-:S04]  /*3bb0*/  FMUL R86, R39, UR15 ;  /* 0x0000000f27567c20 */ /* 0x000fc80008400000 */
[----:B------:R0:W-:Y:S01]  /*3bc0*/  MUFU.EX2 R75, R210 ;  /* 0x000000d2004b7308 */ /* 0x0001e20000000800 */
[----:B-1----:R-:W-:Y:S01]  /*3bd0*/  FMUL R211, R87, 1.4426950216293334961 ;  /* 0x3fb8aa3b57d37820 */ /* 0x002fe20000400000 */
[----:B------:R-:W-:Y:S01]  /*3be0*/  FMUL R87, R42, UR15 ;  /* 0x0000000f2a577c20 */ /* 0x000fe20008400000 */
[----:B------:R-:W-:Y:S01]  /*3bf0*/  FMNMX R86, R86, R207, !PT ;  /* 0x000000cf56567209 */ /* 0x000fe20007800000 */
[----:B------:R-:W-:Y:S01]  /*3c00*/  FMUL R206, R43, UR15 ;  /* 0x0000000f2bce7c20 */ /* 0x000fe20008400000 */
[----:B0-----:R-:W-:Y:S01]  /*3c10*/  FMUL R210, R209, 1.4426950216293334961 ;  /* 0x3fb8aa3bd1d27820 */ /* 0x001fe20000400000 */
[----:B------:R-:W-:Y:S01]  /*3c20*/  FMNMX R209, R85, R208, !PT ;  /* 0x000000d055d17209 */ /* 0x000fe20007800000 */
[----:B------:R-:W-:Y:S01]  /*3c30*/  FADD R208, -R2, R0 ;  /* 0x0000000002d07221 */ /* 0x000fe20000000100 */
[----:B------:R-:W-:Y:S02]  /*3c40*/  FMNMX R207, R87, R86, !PT ;  /* 0x0000005657cf7209 */ /* 0x000fe40007800000 */
[----:B------:R-:W-:Y:S01]  /*3c50*/  FMNMX R0, R209, R4, !PT ;  /* 0x00000004d1007209 */ /* 0x000fe20007800000 */
[----:B------:R-:W-:Y:S01]  /*3c60*/  FMUL R87, R46, UR15 ;  /* 0x0000000f2e577c20 */ /* 0x000fe20008400000 */
[----:B------:R0:W-:Y:S01]  /*3c70*/  MUFU.EX2 R79, R219 ;  /* 0x000000db004f7308 */ /* 0x0001e20000000800 */
[----:B------:R-:W-:-:S04]  /*3c80*/  FMNMX R206, R206, R207, !PT ;  /* 0x000000cfcece7209 */ /* 0x000fc80007800000 */
[----:B------:R-:W-:Y:S01]  /*3c90*/  FMNMX R207, R87, R206, !PT ;  /* 0x000000ce57cf7209 */ /* 0x000fe20007800000 */
[----:B0-----:R-:W-:Y:S01]  /*3ca0*/  FMUL R219, R208, 1.4426950216293334961 ;  /* 0x3fb8aa3bd0db7820 */ /* 0x001fe20000400000 */
[--C-:B------:R-:W-:Y:S01]  /*3cb0*/  FFMA R208, R24, UR15, -R0.reuse ;  /* 0x0000000f18d07c23 */ /* 0x100fe20008000800 */
[----:B------:R-:W-:Y:S01]  /*3cc0*/  FMUL R24, R47, UR15 ;  /* 0x0000000f2f187c20 */ /* 0x000fe20008400000 */
[----:B------:R-:W-:Y:S01]  /*3cd0*/  FMUL R206, R50, UR15 ;  /* 0x0000000f32ce7c20 */ /* 0x000fe20008400000 */
[----:B------:R-:W-:-:S03]  /*3ce0*/  FFMA R25, R25, UR15, -R0 ;  /* 0x0000000f19197c23 */ /* 0x000fc60008000800 */
[----:B------:R-:W-:Y:S01]  /*3cf0*/  FMNMX R207, R24, R207, !PT ;  /* 0x000000cf18cf7209 */ /* 0x000fe20007800000 */
[----:B------:R-:W-:Y:S01]  /*3d00*/  FMUL R24, R51, UR15 ;  /* 0x0000000f33187c20 */ /* 0x000fe20008400000 */
[----:B------:R0:W-:Y:S02]  /*3d10*/  MUFU.EX2 R84, R210 ;  /* 0x000000d200547308 */ /* 0x0001e40000000800 */
[----:B------:R-:W-:Y:S01]  /*3d20*/  FMNMX R207, R206, R207, !PT ;  /* 0x000000cfcecf7209 */ /* 0x000fe20007800000 */
[----:B------:R-:W-:Y:S01]  /*3d30*/  FMUL R209, R208, 1.4426950216293334961 ;  /* 0x3fb8aa3bd0d17820 */ /* 0x000fe20000400000 */
[----:B------:R-:W-:Y:S02]  /*3d40*/  FFMA R208, R28, UR15, -R0 ;  /* 0x0000000f1cd07c23 */ /* 0x000fe40008000800 */
[----:B------:R-:W-:Y:S01]  /*3d50*/  FMNMX R28, R24, R207, !PT ;  /* 0x000000cf181c7209 */ /* 0x000fe20007800000 */
[----:B0-----:R-:W-:Y:S01]  /*3d60*/  FMUL R210, R25, 1.4426950216293334961 ;  /* 0x3fb8aa3b19d27820 */ /* 0x001fe20000400000 */
[----:B------:R-:W-:Y:S01]  /*3d70*/  FMUL R25, R54, UR15 ;  /* 0x0000000f36197c20 */ /* 0x000fe20008400000 */
[----:B------:R-:W-:-:S04]  /*3d80*/  FMUL R24, R55, UR15 ;  /* 0x0000000f37187c20 */ /* 0x000fc80008400000 */
[----:B------:R-:W-:-:S04]  /*3d90*/  FMNMX R25, R25, R28, !PT ;  /* 0x0000001c19197209 */ /* 0x000fc80007800000 */
[----:B------:R-:W-:-:S05]  /*3da0*/  FMNMX R24, R24, R25, !PT ;  /* 0x0000001918187209 */ /* 0x000fca0007800000 */
[----:B------:R-:W0:Y:S04]  /*3db0*/  SHFL.BFLY PT, R25, R24, 0x2, 0x1f ;  /* 0x0c401f0018197f89 */ /* 0x000e2800000e0000 */
[----:B--2---:R-:W-:Y:S01]  /*3dc0*/  STS.U16 [R3+UR12+0x8000], R224 ;  /* 0x008000e003007988 */ /* 0x004fe2000800040c */
[----:B0-----:R-:W-:-:S05]  /*3dd0*/  FMNMX R25, R24, R25, !PT ;  /* 0x0000001918197209 */ /* 0x001fca0007800000 */
[----:B------:R-:W0:Y:S04]  /*3de0*/  SHFL.BFLY PT, R24, R25, 0x1, 0x1f ;  /* 0x0c201f0019187f89 */ /* 0x000e2800000e0000 */
[----:B-----5:R-:W-:Y:S04]  /*3df0*/  STS.U16 [R3+UR12+0x8400], R212 ;  /* 0x008400d403007988 */ /* 0x020fe8000800040c */
[----:B---3--:R1:W-:Y:S04]  /*3e00*/  STS.U16 [R3+UR12+0x8800], R214 ;  /* 0x008800d603007988 */ /* 0x0083e8000800040c */
[----:B----4-:R-:W-:Y:S04]  /*3e10*/  STS.U16 [R3+UR12+0x8c00], R230 ;  /* 0x008c00e603007988 */ /* 0x010fe8000800040c */
        /* <DEDUP_REMOVED lines=11> */
[----:B------:R-:W-:Y:S01]  /*3ed0*/  STS.U16 [R251+UR12+0x9e00], R236 ;  /* 0x009e00ecfb007988 */ /* 0x000fe2000800040c */
[----:B------:R2:W-:Y:S06]  /*3ee0*/  MEMBAR.ALL.CTA ;  /* 0x0000000000007992 */ /* 0x0005ec0000008000 */
[----:B--2---:R-:W2:Y:S01]  /*3ef0*/  FENCE.VIEW.ASYNC.S ;  /* 0x00000000000073c6 */ /* 0x004ea20000000000 */
[----:B0-----:R-:W-:Y:S01]  /*3f00*/  FMNMX R25, R25, R24, !PT ;  /* 0x0000001819197209 */ /* 0x001fe20007800000 */
[----:B------:R-:W-:-:S03]  /*3f10*/  FADD R24, -R0, R4 ;  /* 0x0000000400187221 */ /* 0x000fc60000000100 */
[----:B------:R-:W-:Y:S01]  /*3f20*/  FMNMX R234, R25, R6, !PT ;  /* 0x0000000619ea7209 */ /* 0x000fe20007800000 */
[----:B------:R-:W-:Y:S01]  /*3f30*/  FMUL R24, R24, 1.4426950216293334961 ;  /* 0x3fb8aa3b18187820 */ /* 0x000fe20000400000 */
[--C-:B------:R-:W-:Y:S01]  /*3f40*/  FFMA R82, R82, UR15, -R2.reuse ;  /* 0x0000000f52527c23 */ /* 0x100fe20008000802 */
[----:B------:R-:W-:Y:S02]  /*3f50*/  FFMA R83, R83, UR15, -R2 ;  /* 0x0000000f53537c23 */ /* 0x000fe40008000802 */
[----:B------:R0:W-:Y:S01]  /*3f60*/  MUFU.EX2 R237, R24 ;  /* 0x0000001800ed7308 */ /* 0x0001e20000000800 */
[--C-:B------:R-:W-:Y:S01]  /*3f70*/  FFMA R29, R29, UR15, -R0.reuse ;  /* 0x0000000f1d1d7c23 */ /* 0x100fe20008000800 */
[--C-:B------:R-:W-:Y:S01]  /*3f80*/  FFMA R32, R32, UR15, -R0.reuse ;  /* 0x0000000f20207c23 */ /* 0x100fe20008000800 */
[--C-:B------:R-:W-:Y:S01]  /*3f90*/  FFMA R33, R33, UR15, -R0.reuse ;  /* 0x0000000f21217c23 */ /* 0x100fe20008000800 */
[--C-:B------:R-:W-:Y:S01]  /*3fa0*/  FFMA R36, R36, UR15, -R0.reuse ;  /* 0x0000000f24247c23 */ /* 0x100fe20008000800 */
[--C-:B------:R-:W-:Y:S01]  /*3fb0*/  FFMA R37, R37, UR15, -R0.reuse ;  /* 0x0000000f25257c23 */ /* 0x100fe20008000800 */
[--C-:B------:R-:W-:Y:S01]  /*3fc0*/  FFMA R40, R40, UR15, -R0.reuse ;  /* 0x0000000f28287c23 */ /* 0x100fe20008000800 */
[----:B------:R-:W-:Y:S01]  /*3fd0*/  FFMA R41, R41, UR15, -R0 ;  /* 0x0000000f29297c23 */ /* 0x000fe20008000800 */
[----:B0-----:R-:W-:Y:S01]  /*3fe0*/  FADD R24, -R234, R6 ;  /* 0x00000006ea187221 */ /* 0x001fe20000000100 */
[--C-:B------:R-:W-:Y:S01]  /*3ff0*/  FFMA R44, R44, UR15, -R0.reuse ;  /* 0x0000000f2c2c7c23 */ /* 0x100fe20008000800 */
[--C-:B------:R-:W-:Y:S01]  /*4000*/  FFMA R45, R45, UR15, -R0.reuse ;  /* 0x0000000f2d2d7c23 */ /* 0x100fe20008000800 */
[--C-:B------:R-:W-:Y:S01]  /*4010*/  FFMA R48, R48, UR15, -R0.reuse ;  /* 0x0000000f30307c23 */ /* 0x100fe20008000800 */
[--C-:B------:R-:W-:Y:S01]  /*4020*/  FFMA R49, R49, UR15, -R0.reuse ;  /* 0x0000000f31317c23 */ /* 0x100fe20008000800 */
[--C-:B------:R-:W-:Y:S01]  /*4030*/  FFMA R52, R52, UR15, -R0.reuse ;  /* 0x0000000f34347c23 */ /* 0x100fe20008000800 */
[----:B------:R-:W-:Y:S01]  /*4040*/  FFMA R53, R53, UR15, -R0 ;  /* 0x0000000f35357c23 */ /* 0x000fe20008000800 */
[--C-:B------:R-:W-:Y:S01]  /*4050*/  FFMA R26, R26, UR15, -R234.reuse ;  /* 0x0000000f1a1a7c23 */ /* 0x100fe200080008ea */
        /* <DEDUP_REMOVED lines=14> */
[----:B------:R-:W-:Y:S01]  /*4140*/  FFMA R55, R55, UR15, -R234 ;  /* 0x0000000f37377c23 */ /* 0x000fe200080008ea */
[----:B------:R-:W-:Y:S01]  /*4150*/  FMUL R82, R82, 1.4426950216293334961 ;  /* 0x3fb8aa3b52527820 */ /* 0x000fe20000400000 */
        /* <DEDUP_REMOVED lines=32> */
[----:B------:R-:W0:Y:S08]  /*4360*/  MUFU.EX2 R86, R219 ;  /* 0x000000db00567308 */ /* 0x000e300000000800 */
[----:B-1----:R-:W1:Y:S08]  /*4370*/  MUFU.EX2 R214, R24 ;  /* 0x0000001800d67308 */ /* 0x002e700000000800 */
[----:B------:R-:W-:Y:S08]  /*4380*/  MUFU.EX2 R77, R221 ;  /* 0x000000dd004d7308 */ /* 0x000ff00000000800 */
[----:B------:R-:W-:Y:S08]  /*4390*/  MUFU.EX2 R80, R223 ;  /* 0x000000df00507308 */ /* 0x000ff00000000800 */
[----:B------:R-:W-:Y:S08]  /*43a0*/  MUFU.EX2 R85, R211 ;  /* 0x000000d300557308 */ /* 0x000ff00000000800 */
[----:B------:R-:W-:Y:S08]  /*43b0*/  MUFU.EX2 R87, R209 ;  /* 0x000000d100577308 */ /* 0x000ff00000000800 */
[----:B------:R-:W-:Y:S08]  /*43c0*/  MUFU.EX2 R206, R210 ;  /* 0x000000d200ce7308 */ /* 0x000ff00000000800 */
[----:B------:R-:W-:Y:S08]  /*43d0*/  MUFU.EX2 R11, R11 ;  /* 0x0000000b000b7308 */ /* 0x000ff00000000800 */
[----:B------:R-:W3:Y:S08]  /*43e0*/  MUFU.EX2 R12, R12 ;  /* 0x0000000c000c7308 */ /* 0x000ef00000000800 */
[----:B------:R-:W-:Y:S08]  /*43f0*/  MUFU.EX2 R13, R13 ;  /* 0x0000000d000d7308 */ /* 0x000ff00000000800 */
[----:B------:R-:W4:Y:S08]  /*4400*/  MUFU.EX2 R56, R56 ;  /* 0x0000003800387308 */ /* 0x000f300000000800 */
[----:B------:R-:W-:Y:S08]  /*4410*/  MUFU.EX2 R57, R57 ;  /* 0x0000003900397308 */ /* 0x000ff00000000800 */
[----:B------:R-:W5:Y:S08]  /*4420*/  MUFU.EX2 R60, R60 ;  /* 0x0000003c003c7308 */ /* 0x000f700000000800 */
[----:B------:R-:W-:Y:S08]  /*4430*/  MUFU.EX2 R65, R65 ;  /* 0x0000004100417308 */ /* 0x000ff00000000800 */
[----:B------:R-:W2:Y:S08]  /*4440*/  MUFU.EX2 R68, R68 ;  /* 0x0000004400447308 */ /* 0x000eb00000000800 */
[----:B------:R-:W2:Y:S08]  /*4450*/  MUFU.EX2 R69, R69 ;  /* 0x0000004500457308 */ /* 0x000eb00000000800 */
[----:B------:R-:W-:Y:S08]  /*4460*/  MUFU.EX2 R73, R73 ;  /* 0x0000004900497308 */ /* 0x000ff00000000800 */
[----:B------:R-:W2:Y:S08]  /*4470*/  MUFU.EX2 R76, R76 ;  /* 0x0000004c004c7308 */ /* 0x000eb00000000800 */
[----:B------:R-:W2:Y:S08]  /*4480*/  MUFU.EX2 R81, R81 ;  /* 0x0000005100517308 */ /* 0x000eb00000000800 */
[----:B------:R-:W-:Y:S08]  /*4490*/  MUFU.EX2 R82, R82 ;  /* 0x0000005200527308 */ /* 0x000ff00000000800 */
        /* <DEDUP_REMOVED lines=15> */
[----:B------:R4:W-:Y:S08]  /*4590*/  MUFU.EX2 R238, R26 ;  /* 0x0000001a00ee7308 */ /* 0x0009f00000000800 */
[----:B------:R-:W2:Y:S08]  /*45a0*/  MUFU.EX2 R239, R27 ;  /* 0x0000001b00ef7308 */ /* 0x000eb00000000800 */
[----:B------:R2:W-:Y:S08]  /*45b0*/  MUFU.EX2 R240, R30 ;  /* 0x0000001e00f07308 */ /* 0x0005f00000000800 */
[----:B------:R-:W2:Y:S08]  /*45c0*/  MUFU.EX2 R241, R31 ;  /* 0x0000001f00f17308 */ /* 0x000eb00000000800 */
[----:B------:R2:W-:Y:S08]  /*45d0*/  MUFU.EX2 R242, R34 ;  /* 0x0000002200f27308 */ /* 0x0005f00000000800 */
[----:B------:R-:W2:Y:S08]  /*45e0*/  MUFU.EX2 R243, R35 ;  /* 0x0000002300f37308 */ /* 0x000eb00000000800 */
[----:B------:R2:W-:Y:S08]  /*45f0*/  MUFU.EX2 R244, R38 ;  /* 0x0000002600f47308 */ /* 0x0005f00000000800 */
[----:B------:R2:W2:Y:S08]  /*4600*/  MUFU.EX2 R245, R39 ;  /* 0x0000002700f57308 */ /* 0x0004b00000000800 */
[----:B------:R2:W-:Y:S08]  /*4610*/  MUFU.EX2 R246, R42 ;  /* 0x0000002a00f67308 */ /* 0x0005f00000000800 */
[----:B------:R-:W2:Y:S08]  /*4620*/  MUFU.EX2 R247, R43 ;  /* 0x0000002b00f77308 */ /* 0x000eb00000000800 */
[----:B------:R2:W-:Y:S08]  /*4630*/  MUFU.EX2 R248, R46 ;  /* 0x0000002e00f87308 */ /* 0x0005f00000000800 */
[----:B------:R-:W2:Y:S08]  /*4640*/  MUFU.EX2 R249, R47 ;  /* 0x0000002f00f97308 */ /* 0x000eb00000000800 */
[----:B------:R2:W-:Y:S08]  /*4650*/  MUFU.EX2 R250, R50 ;  /* 0x0000003200fa7308 */ /* 0x0005f00000000800 */
[----:B------:R-:W2:Y:S08]  /*4660*/  MUFU.EX2 R252, R51 ;  /* 0x0000003300fc7308 */ /* 0x000eb00000000800 */
[----:B------:R2:W-:Y:S08]  /*4670*/  MUFU.EX2 R212, R54 ;  /* 0x0000003600d47308 */ /* 0x0005f00000000800 */
[----:B------:R-:W2:Y:S01]  /*4680*/  MUFU.EX2 R6, R55 ;  /* 0x0000003700067308 */ /* 0x000ea20000000800 */
[-C--:B------:R-:W-:Y:S01]  /*4690*/  FMUL R120, R120, R58.reuse ;  /* 0x0000003a78787220 */ /* 0x080fe20000400000 */
        /* <DEDUP_REMOVED lines=13> */
[----:B------:R-:W-:Y:S01]  /*4770*/  FMUL R148, R148, R58 ;  /* 0x0000003a94947220 */ /* 0x000fe20000400000 */
[-C--:B0-----:R-:W-:Y:S01]  /*4780*/  FMUL R122, R122, R86.reuse ;  /* 0x000000567a7a7220 */ /* 0x081fe20000400000 */
        /* <DEDUP_REMOVED lines=29> */
[-C--:B-1----:R-:W-:Y:S01]  /*4960*/  FMUL R90, R90, R214.reuse ;  /* 0x000000d65a5a7220 */ /* 0x082fe20000400000 */
        /* <DEDUP_REMOVED lines=14> */
[----:B------:R-:W-:Y:S01]  /*4a50*/  FMUL R149, R149, R58 ;  /* 0x0000003a95957220 */ /* 0x000fe20000400000 */
[----:B------:R-:W-:Y:S01]  /*4a60*/  FMUL R151, R151, R86 ;  /* 0x0000005697977220 */ /* 0x000fe20000400000 */
[----:B------:R-:W-:Y:S01]  /*4a70*/  FMUL R117, R117, R237 ;  /* 0x000000ed75757220 */ /* 0x000fe20000400000 */
[----:B------:R-:W-:Y:S01]  /*4a80*/  FMUL R119, R119, R214 ;  /* 0x000000d677777220 */ /* 0x000fe20000400000 */
[----:B---3--:R-:W-:-:S02]  /*4a90*/  F2FP.F16.F32.PACK_AB R24, R12, R11 ;  /* 0x0000000b0c18723e */ /* 0x008fc400000000ff */
[----:B----4-:R-:W-:Y:S02]  /*4aa0*/  F2FP.F16.F32.PACK_AB R26, R56, R13 ;  /* 0x0000000d381a723e */ /* 0x010fe400000000ff */
[----:B-----5:R-:W-:Y:S02]  /*4ab0*/  F2FP.F16.F32.PACK_AB R28, R60, R57 ;  /* 0x000000393c1c723e */ /* 0x020fe400000000ff */
[----:B--2---:R-:W-:Y:S02]  /*4ac0*/  F2FP.F16.F32.PACK_AB R30, R64, R61 ;  /* 0x0000003d401e723e */ /* 0x004fe400000000ff */
[----:B------:R-:W-:Y:S02]  /*4ad0*/  F2FP.F16.F32.PACK_AB R32, R68, R65 ;  /* 0x000000414420723e */ /* 0x000fe400000000ff */
[----:B------:R-:W-:Y:S02]  /*4ae0*/  F2FP.F16.F32.PACK_AB R34, R72, R69 ;  /* 0x000000454822723e */ /* 0x000fe400000000ff */
[----:B------:R-:W-:-:S02]  /*4af0*/  F2FP.F16.F32.PACK_AB R36, R76, R73 ;  /* 0x000000494c24723e */ /* 0x000fc400000000ff */
[----:B------:R-:W-:Y:S02]  /*4b00*/  F2FP.F16.F32.PACK_AB R38, R80, R77 ;  /* 0x0000004d5026723e */ /* 0x000fe400000000ff */
[----:B------:R-:W-:Y:S02]  /*4b10*/  F2FP.F16.F32.PACK_AB R25, R62, R59 ;  /* 0x0000003b3e19723e */ /* 0x000fe400000000ff */
[----:B------:R-:W-:Y:S02]  /*4b20*/  F2FP.F16.F32.PACK_AB R27, R66, R63 ;  /* 0x0000003f421b723e */ /* 0x000fe400000000ff */
        /* <DEDUP_REMOVED lines=21> */
[----:B------:R-:W-:Y:S01]  /*4c80*/  F2FP.F16.F32.PACK_AB R55, R6, R212 ;  /* 0x000000d40637723e */ /* 0x000fe200000000ff */
[----:B------:R-:W-:Y:S06]  /*4c90*/  BAR.SYNC.DEFER_BLOCKING 0x0 ;  /* 0x0000000000007b1d */ /* 0x000fec0000010000 */
[----:B------:R-:W-:-:S06]  /*4ca0*/  WARPGROUP.ARRIVE ;  /* 0x00000000000079c5 */ /* 0x000fcc0000000000 */
[----:B------:R-:W-:Y:S04]  /*4cb0*/  HGMMA.64x64x16.F32 R120, R24, gdesc[UR20], R120 ;  /* 0x00e0001418787df0 */ /* 0x000fe80008700878 */
[----:B------:R-:W-:Y:S04]  /*4cc0*/  HGMMA.64x64x16.F32 R120, R28, gdesc[UR28], R120 ;  /* 0x00e0001c1c787df0 */ /* 0x000fe80008700878 */
[----:B------:R-:W-:Y:S04]  /*4cd0*/  HGMMA.64x64x16.F32 R120, R32, gdesc[UR24], R120 ;  /* 0x00e0001820787df0 */ /* 0x000fe80008700878 */
[----:B------:R-:W-:Y:S04]  /*4ce0*/  HGMMA.64x64x16.F32 R120, R36, gdesc[UR8], R120 ;  /* 0x00e0000824787df0 */ /* 0x000fe80008700878 */
[----:B------:R-:W-:Y:S04]  /*4cf0*/  HGMMA.64x64x16.F32 R88, R40, gdesc[UR20], R88 ;  /* 0x00e0001428587df0 */ /* 0x000fe80008700858 */
[----:B------:R-:W-:Y:S01]  /*4d00*/  HGMMA.64x64x16.F32 R88, R44, gdesc[UR28], R88 ;  /* 0x00e0001c2c587df0 */ /* 0x000fe20008700858 */
[----:B------:R-:W-:Y:S01]  /*4d10*/  FADD R12, R11, R12 ;  /* 0x0000000c0b0c7221 */ /* 0x000fe20000000000 */
        /* <DEDUP_REMOVED lines=59> */
[----:B------:R-:W-:-:S02]  /*50d0*/  FADD R249, R6, R249 ;  /* 0x000000f906f97221 */ /* 0x000fc40000000000 */
[----:B------:R-:W0:Y:S04]  /*50e0*/  SHFL.BFLY PT, R4, R77, 0x2, 0x1f ;  /* 0x0c401f004d047f89 */ /* 0x000e2800000e0000 */
[----:B------:R-:W1:Y:S04]  /*50f0*/  SHFL.BFLY PT, R11, R84, 0x2, 0x1f ;  /* 0x0c401f00540b7f89 */ /* 0x000e6800000e0000 */
[----:B------:R-:W2:Y:S04]  /*5100*/  SHFL.BFLY PT, R12, R235, 0x2, 0x1f ;  /* 0x0c401f00eb0c7f89 */ /* 0x000ea800000e0000 */
[----:B------:R-:W3:Y:S01]  /*5110*/  SHFL.BFLY PT, R56, R249, 0x2, 0x1f ;  /* 0x0c401f00f9387f89 */ /* 0x000ee200000e0000 */
[----:B------:R-:W-:Y:S01]  /*5120*/  HGMMA.64x64x16.F32 R88, R52, gdesc[UR8], R88, gsb0 ;  /* 0x00e0000834587df0 */ /* 0x000fe20008000858 */
[----:B0-----:R-:W-:Y:S01]  /*5130*/  FADD R4, R77, R4 ;  /* 0x000000044d047221 */ /* 0x001fe20000000000 */
[----:B-1----:R-:W-:Y:S01]  /*5140*/  FADD R6, R84, R11 ;  /* 0x0000000b54067221 */ /* 0x002fe20000000000 */
[----:B--2---:R-:W-:Y:S01]  /*5150*/  FADD R12, R235, R12 ;  /* 0x0000000ceb0c7221 */ /* 0x004fe20000000000 */
[----:B---3--:R-:W-:-:S02]  /*5160*/  FADD R56, R249, R56 ;  /* 0x00000038f9387221 */ /* 0x008fc40000000000 */
[----:B------:R-:W0:Y:S01]  /*5170*/  SHFL.BFLY PT, R11, R4, 0x1, 0x1f ;  /* 0x0c201f00040b7f89 */ /* 0x000e2200000e0000 */
[----:B------:R-:W-:-:S03]  /*5180*/  UIADD3 UR6, UR6, 0x40, URZ ;  /* 0x0000004006067890 */ /* 0x000fc6000fffe03f */
[----:B------:R-:W1:Y:S04]  /*5190*/  SHFL.BFLY PT, R13, R6, 0x1, 0x1f ;  /* 0x0c201f00060d7f89 */ /* 0x000e6800000e0000 */
[----:B------:R-:W2:Y:S04]  /*51a0*/  SHFL.BFLY PT, R57, R12, 0x1, 0x1f ;  /* 0x0c201f000c397f89 */ /* 0x000ea800000e0000 */
[----:B------:R-:W3:Y:S01]  /*51b0*/  SHFL.BFLY PT, R59, R56, 0x1, 0x1f ;  /* 0x0c201f00383b7f89 */ /* 0x000ee200000e0000 */
[----:B------:R-:W-:-:S06]  /*51c0*/  UISETP.GE.AND UP0, UPT, UR6, UR13, UPT ;  /* 0x0000000d0600728c */ /* 0x000fcc000bf06270 */
[----:B------:R-:W-:Y:S01]  /*51d0*/  PLOP3.LUT P0, PT, PT, PT, UP0, 0x80, 0x0 ;  /* 0x000000000000781c */ /* 0x000fe20003f0f008 */
[----:B------:R-:W-:Y:S01]  /*51e0*/  ULEA UR4, UR17, UR4, 0x6 ;  /* 0x0000000411047291 */ /* 0x000fe2000f8e303f */
[----:B0-----:R-:W-:Y:S01]  /*51f0*/  FADD R11, R4, R11 ;  /* 0x0000000b040b7221 */ /* 0x001fe20000000000 */
[----:B------:R-:W-:Y:S01]  /*5200*/  ULEA UR5, UR19, UR5, 0x6 ;  /* 0x0000000513057291 */ /* 0x000fe2000f8e303f */
[-C--:B------:R-:W-:Y:S01]  /*5210*/  MOV R4, R0.reuse ;  /* 0x0000000000047202 */ /* 0x080fe20000000f00 */
[----:B-1----:R-:W-:Y:S01]  /*5220*/  FADD R13, R6, R13 ;  /* 0x0000000d060d7221 */ /* 0x002fe20000000000 */
[----:B------:R-:W-:Y:S01]  /*5230*/  FFMA R5, R58, R5, R11 ;  /* 0x000000053a057223 */ /* 0x000fe2000000000b */
[----:B--2---:R-:W-:Y:S01]  /*5240*/  FADD R60, R12, R57 ;  /* 0x000000390c3c7221 */ /* 0x004fe20000000000 */
[----:B------:R-:W-:Y:S01]  /*5250*/  MOV R12, R0 ;  /* 0x00000000000c7202 */ /* 0x000fe20000000f00 */
[----:B---3--:R-:W-:Y:S01]  /*5260*/  FADD R59, R56, R59 ;  /* 0x0000003b383b7221 */ /* 0x008fe20000000000 */
[----:B------:R-:W-:Y:S01]  /*5270*/  IMAD.MOV.U32 R11, RZ, RZ, R2 ;  /* 0x000000ffff0b7224 */ /* 0x000fe200078e0002 */
[----:B------:R-:W-:Y:S01]  /*5280*/  MOV R0, R2 ;  /* 0x0000000200007202 */ /* 0x000fe20000000f00 */
[----:B------:R-:W-:Y:S01]  /*5290*/  FFMA R7, R86, R7, R13 ;  /* 0x0000000756077223 */ /* 0x000fe2000000000d */
[----:B------:R-:W-:Y:S01]  /*52a0*/  FFMA R8, R237, R8, R60 ;  /* 0x00000008ed087223 */ /* 0x000fe2000000003c */
[----:B------:R-:W-:Y:S01]  /*52b0*/  FFMA R9, R214, R9, R59 ;  /* 0x00000009d6097223 */ /* 0x000fe2000000003b */
[----:B------:R-:W-:-:S02]  /*52c0*/  MOV R6, R234 ;  /* 0x000000ea00067202 */ /* 0x000fc40000000f00 */
[----:B------:R-:W-:Y:S01]  /*52d0*/  MOV R2, R10 ;  /* 0x0000000a00027202 */ /* 0x000fe20000000f00 */
[----:B------:R-:W-:Y:S02]  /*52e0*/  WARPGROUP.DEPBAR.LE gsb0, 0x0 ;  /* 0x00008000000079c5 */ /* 0x000fe40000010000 */
[----:B------:R-:W-:Y:S05]  /*52f0*/  @!P0 BRA `(.L_x_1) ;  /* 0xffffffd000f08947 */ /* 0x000fea000383ffff */
.L_x_0:
[----:B------:R-:W0:Y:S01]  /*5300*/  S2R R13, SR_TID.X ;  /* 0x00000000000d7919 */ /* 0x000e220000002100 */
[----:B------:R-:W-:Y:S01]  /*5310*/  MOV R20, R9 ;  /* 0x0000000900147202 */ /* 0x000fe20000000f00 */
[----:B------:R-:W-:Y:S01]  /*5320*/  FMUL R9, R114, 0.25 ;  /* 0x3e80000072097820 */ /* 0x000fe20000400000 */
[----:B------:R-:W-:Y:S01]  /*5330*/  MOV R69, R8 ;  /* 0x0000000800457202 */ /* 0x000fe20000000f00 */
[----:B------:R-:W1:Y:S01]  /*5340*/  S2R R206, SR_TID.X ;  /* 0x0000000000ce7919 */ /* 0x000e620000002100 */
[----:B------:R-:W-:Y:S01]  /*5350*/  FSETP.GT.AND P3, PT, |R20|, 8.50705917302346158658e+37, PT ;  /* 0x7e8000001400780b */ /* 0x000fe20003f64200 */
[----:B------:R-:W-:Y:S01]  /*5360*/  FMUL R8, R101, 0.25 ;  /* 0x3e80000065087820 */ /* 0x000fe20000400000 */
[----:B------:R-:W-:Y:S01]  /*5370*/  FSETP.GT.AND P1, PT, |R69|, 8.50705917302346158658e+37, PT ;  /* 0x7e8000004500780b */ /* 0x000fe20003f24200 */
[----:B------:R-:W-:Y:S01]  /*5380*/  FMUL R14, R111, 0.25 ;  /* 0x3e8000006f0e7820 */ /* 0x000fe20000400000 */
[----:B------:R-:W-:Y:S01]  /*5390*/  MOV R71, R7 ;  /* 0x0000000700477202 */ /* 0x000fe20000000f00 */
[----:B------:R-:W-:Y:S01]  /*53a0*/  FMUL R7, R150, 0.25 ;  /* 0x3e80000096077820 */ /* 0x000fe20000400000 */
[----:B------:R-:W-:Y:S01]  /*53b0*/  MOV R62, R5 ;  /* 0x00000005003e7202 */ /* 0x000fe20000000f00 */
[----:B------:R-:W-:Y:S01]  /*53c0*/  FMUL R5, R122, 0.25 ;  /* 0x3e8000007a057820 */ /* 0x000fe20000400000 */
[----:B------:R-:W-:Y:S01]  /*53d0*/  FSETP.GT.AND P2, PT, |R71|, 8.50705917302346158658e+37, PT ;  /* 0x7e8000004700780b */ /* 0x000fe20003f44200 */
[----:B------:R-:W-:Y:S01]  /*53e0*/  BAR.SYNC.DEFER_BLOCKING 0x0 ;  /* 0x0000000000007b1d */ /* 0x000fe20000010000 */
[----:B------:R-:W-:-:S02]  /*53f0*/  FSETP.GT.AND P0, PT, |R62|, 8.50705917302346158658e+37, PT ;  /* 0x7e8000003e00780b */ /* 0x000fc40003f04200 */
[----:B------:R-:W-:Y:S01]  /*5400*/  FSEL R53, R7, R150, P2 ;  /* 0x0000009607357208 */ /* 0x000fe20001000000 */
[----:B------:R-:W-:Y:S01]  /*5410*/  FMUL R7, R142, 0.25 ;  /* 0x3e8000008e077820 */ /* 0x000fe20000400000 */
        /* <DEDUP_REMOVED lines=14> */
[C---:B0-----:R-:W-:Y:S01]  /*5500*/  SHF.L.U32 R207, R13.reuse, 0x4, RZ ;  /* 0x000000040dcf7819 */ /* 0x041fe200000006ff */
[----:B------:R-:W0:Y:S01]  /*5510*/  S2R R152, SR_CTAID.X ;  /* 0x0000000000987919 */ /* 0x000e220000002500 */
[----:B------:R-:W-:Y:S01]  /*5520*/  SHF.L.U32 R13, R13, 0x7, RZ ;  /* 0x000000070d0d7819 */ /* 0x000fe200000006ff */
[----:B------:R-:W2:Y:S01]  /*5530*/  LDC R175, c[0x0][0x278] ;  /* 0x00009e00ffaf7b82 */ /* 0x000ea20000000800 */
[C---:B-1----:R-:W-:Y:S01]  /*5540*/  SHF.L.U32 R4, R206.reuse, 0x2, RZ ;  /* 0x00000002ce047819 */ /* 0x042fe200000006ff */
[----:B------:R-:W-:Y:S01]  /*5550*/  ULDC.64 UR4, c[0x0][0x270] ;  /* 0x00009c0000047ab9 */ /* 0x000fe20000000a00 */
[----:B------:R-:W-:Y:S01]  /*5560*/  SHF.L.U32 R2, R206, 0x3, RZ ;  /* 0x00000003ce027819 */ /* 0x000fe200000006ff */
[----:B------:R-:W-:Y:S01]  /*5570*/  UIMAD UR4, UR7, UR4, URZ ;  /* 0x00000004070472a4 */ /* 0x000fe2000f8e023f */
[----:B------:R-:W-:-:S02]  /*5580*/  LOP3.LUT R0, R207, 0xf0, RZ, 0xc0, !PT ;  /* 0x000000f0cf007812 */ /* 0x000fc400078ec0ff */
[----:B------:R-:W-:Y:S02]  /*5590*/  LOP3.LUT R3, R13, 0x800, RZ, 0xc0, !PT ;  /* 0x000008000d037812 */ /* 0x000fe400078ec0ff */
[----:B------:R-:W-:Y:S02]  /*55a0*/  LOP3.LUT R13, R4, 0x3c0, RZ, 0xc0, !PT ;  /* 0x000003c0040d7812 */ /* 0x000fe400078ec0ff */
[C---:B------:R-:W-:Y:S02]  /*55b0*/  LOP3.LUT R4, R2.reuse, 0x38, RZ, 0xc0, !PT ;  /* 0x0000003802047812 */ /* 0x040fe400078ec0ff */
[----:B------:R-:W-:Y:S02]  /*55c0*/  IADD3 R3, R3, UR12, R0 ;  /* 0x0000000c03037c10 */ /* 0x000fe4000fffe000 */
[----:B------:R-:W-:Y:S02]  /*55d0*/  LOP3.LUT R2, R2, 0x700, RZ, 0xc0, !PT ;  /* 0x0000070002027812 */ /* 0x000fe400078ec0ff */
[----:B------:R-:W-:Y:S01]  /*55e0*/  IADD3 R13, R13, UR12, R4 ;  /* 0x0000000c0d0d7c10 */ /* 0x000fe2000fffe004 */
[----:B------:R-:W-:Y:S01]  /*55f0*/  FMUL R4, R119, 0.25 ;  /* 0x3e80000077047820 */ /* 0x000fe20000400000 */
[----:B------:R-:W-:Y:S01]  /*5600*/  IADD3 R2, R2, R3, RZ ;  /* 0x0000000302027210 */ /* 0x000fe20007ffe0ff */
[----:B------:R-:W-:Y:S01]  /*5610*/  FMUL R3, R118, 0.25 ;  /* 0x3e80000076037820 */ /* 0x000fe20000400000 */
[----:B------:R-:W-:-:S02]  /*5620*/  SHF.R.U32.HI R6, RZ, 0x1, R206 ;  /* 0x00000001ff067819 */ /* 0x000fc400000116ce */
[----:B------:R-:W-:Y:S01]  /*5630*/  FSEL R119, R4, R119, P3 ;  /* 0x0000007704777208 */ /* 0x000fe20001800000 */
[----:B------:R-:W-:Y:S01]  /*5640*/  FMUL R4, R107, 0.25 ;  /* 0x3e8000006b047820 */ /* 0x000fe20000400000 */
[----:B------:R-:W-:Y:S01]  /*5650*/  FSEL R19, R3, R118, P3 ;  /* 0x0000007603137208 */ /* 0x000fe20001800000 */
[----:B------:R-:W-:Y:S01]  /*5660*/  FMUL R3, R110, 0.25 ;  /* 0x3e8000006e037820 */ /* 0x000fe20000400000 */
[----:B------:R-:W-:Y:S01]  /*5670*/  LOP3.LUT R0, R6, 0x4, RZ, 0xc0, !PT ;  /* 0x0000000406007812 */ /* 0x000fe200078ec0ff */
        /* <DEDUP_REMOVED lines=65> */
[----:B------:R-:W-:Y:S01]  /*5a90*/  FSETP.GEU.AND P4, PT, R62, 1.175494350822287508e-38, PT ;  /* 0x008000003e00780b */ /* 0x000fe20003f8e000 */
[----:B--2---:R-:W-:Y:S01]  /*5aa0*/  IMAD R77, R175, 0x12, RZ ;  /* 0x00000012af4d7824 */ /* 0x004fe200078e02ff */
[----:B------:R-:W-:Y:S01]  /*5ab0*/  FSEL R76, R4, R125, P0 ;  /* 0x0000007d044c7208 */ /* 0x000fe20000000000 */
[----:B------:R-:W-:Y:S01]  /*5ac0*/  FMUL R4, R71, 8388608 ;  /* 0x4b00000047047820 */ /* 0x000fe20000400000 */
[----:B------:R-:W-:Y:S01]  /*5ad0*/  FSEL R128, R3, R128, P0 ;  /* 0x0000008003807208 */ /* 0x000fe20000000000 */
[----:B------:R-:W-:Y:S01]  /*5ae0*/  FMUL R3, R62, 8388608 ;  /* 0x4b0000003e037820 */ /* 0x000fe20000400000 */
[----:B------:R-:W-:Y:S01]  /*5af0*/  FSETP.GEU.AND P6, PT, R71, 1.175494350822287508e-38, PT ;  /* 0x008000004700780b */ /* 0x000fe20003fce000 */
[----:B------:R-:W-:Y:S01]  /*5b00*/  IMAD R81, R175, 0x14, RZ ;  /* 0x00000014af517824 */ /* 0x000fe200078e02ff */
[----:B------:R-:W-:Y:S01]  /*5b10*/  FSEL R140, R7, R140, P0 ;  /* 0x0000008c078c7208 */ /* 0x000fe20000000000 */
[----:B------:R-:W-:Y:S01]  /*5b20*/  FMUL R7, R120, 0.25 ;  /* 0x3e80000078077820 */ /* 0x000fe20000400000 */
[----:B------:R-:W-:Y:S01]  /*5b30*/  FSEL R124, R5, R124, P0 ;  /* 0x0000007c057c7208 */ /* 0x000fe20000000000 */
[----:B------:R-:W-:Y:S01]  /*5b40*/  IMAD R85, R175, 0x16, RZ ;  /* 0x00000016af557824 */ /* 0x000fe200078e02ff */
[----:B------:R-:W-:Y:S01]  /*5b50*/  FSEL R60, R6, R141, P0 ;  /* 0x0000008d063c7208 */ /* 0x000fe20000000000 */
[----:B------:R-:W-:Y:S01]  /*5b60*/  FMUL R6, R133, 0.25 ;  /* 0x3e80000085067820 */ /* 0x000fe20000400000 */
[----:B------:R-:W-:Y:S01]  /*5b70*/  FSEL R73, R3, R62, !P4 ;  /* 0x0000003e03497208 */ /* 0x000fe20006000000 */
[C---:B------:R-:W-:Y:S01]  /*5b80*/  IMAD R117, R175.reuse, 0x26, RZ ;  /* 0x00000026af757824 */ /* 0x040fe200078e02ff */
[----:B------:R-:W-:Y:S01]  /*5b90*/  FSEL R80, R4, R71, !P6 ;  /* 0x0000004704507208 */ /* 0x000fe20007000000 */
[C---:B------:R-:W-:Y:S01]  /*5ba0*/  IMAD R125, R175.reuse, 0x2a, RZ ;  /* 0x0000002aaf7d7824 */ /* 0x040fe200078e02ff */
[----:B------:R-:W-:Y:S01]  /*5bb0*/  FSEL R5, RZ, -23, P6 ;  /* 0xc1b80000ff057808 */ /* 0x000fe20003000000 */
[----:B------:R-:W-:Y:S01]  /*5bc0*/  IMAD R79, R175, 0x13, RZ ;  /* 0x00000013af4f7824 */ /* 0x000fe200078e02ff */
[----:B------:R-:W-:Y:S01]  /*5bd0*/  FSEL R33, R9, R114, P3 ;  /* 0x0000007209217208 */ /* 0x000fe20001800000 */
[----:B------:R-:W-:Y:S01]  /*5be0*/  FMUL R9, R106, 0.25 ;  /* 0x3e8000006a097820 */ /* 0x000fe20000400000 */
[----:B------:R-:W-:Y:S01]  /*5bf0*/  FSEL R127, R8, R127, P2 ;  /* 0x0000007f087f7208 */ /* 0x000fe20001000000 */
[----:B------:R-:W-:Y:S01]  /*5c00*/  FMUL R8, R129, 0.25 ;  /* 0x3e80000081087820 */ /* 0x000fe20000400000 */
[----:B------:R-:W-:Y:S01]  /*5c10*/  FSETP.GEU.AND P6, PT, |R20|, 1.175494350822287508e-38, PT ;  /* 0x008000001400780b */ /* 0x000fe20003fce200 */
[----:B------:R-:W-:Y:S01]  /*5c20*/  IMAD R137, R175, 0x2c, RZ ;  /* 0x0000002caf897824 */ /* 0x000fe200078e02ff */
[----:B------:R-:W-:Y:S01]  /*5c30*/  IADD3 R0, R0, R13, RZ ;  /* 0x0000000d00007210 */ /* 0x000fe20007ffe0ff */
[----:B------:R-:W-:Y:S01]  /*5c40*/  FMUL R13, R102, 0.25 ;  /* 0x3e800000660d7820 */ /* 0x000fe20000400000 */
[----:B------:R-:W-:Y:S01]  /*5c50*/  FSEL R120, R7, R120, P0 ;  /* 0x0000007807787208 */ /* 0x000fe20000000000 */
[C---:B------:R-:W-:Y:S01]  /*5c60*/  FMUL R7, R20.reuse, 8388608 ;  /* 0x4b00000014077820 */ /* 0x040fe20000400000 */
[----:B------:R-:W-:Y:S01]  /*5c70*/  FSEL R3, RZ, -23, P4 ;  /* 0xc1b80000ff037808 */ /* 0x000fe20002000000 */
[----:B------:R-:W-:Y:S01]  /*5c80*/  IMAD R83, R175, 0x15, RZ ;  /* 0x00000015af537824 */ /* 0x000fe200078e02ff */
[----:B------:R-:W-:Y:S01]  /*5c90*/  IADD3 R4, R73, -0x3f3504f3, RZ ;  /* 0xc0cafb0d49047810 */ /* 0x000fe20007ffe0ff */
[C---:B------:R-:W-:Y:S01]  /*5ca0*/  IMAD R149, R175.reuse, 0x2e, RZ ;  /* 0x0000002eaf957824 */ /* 0x040fe200078e02ff */
[----:B------:R-:W-:Y:S01]  /*5cb0*/  FSETP.GEU.AND P4, PT, R20, 1.175494350822287508e-38, PT ;  /* 0x008000001400780b */ /* 0x000fe20003f8e000 */
[----:B------:R-:W-:Y:S01]  /*5cc0*/  IMAD R157, R175, 0x30, RZ ;  /* 0x00000030af9d7824 */ /* 0x000fe200078e02ff */
[----:B------:R-:W-:Y:S01]  /*5cd0*/  FSEL R68, R6, R133, P0 ;  /* 0x0000008506447208 */ /* 0x000fe20000000000 */
[----:B------:R-:W-:Y:S01]  /*5ce0*/  FMUL R6, R121, 0.25 ;  /* 0x3e80000079067820 */ /* 0x000fe20000400000 */
[----:B------:R-:W-:Y:S01]  /*5cf0*/  FSEL R27, R9, R106, P3 ;  /* 0x0000006a091b7208 */ /* 0x000fe20001800000 */
[----:B------:R-:W-:Y:S01]  /*5d00*/  FMUL R9, R94, 0.25 ;  /* 0x3e8000005e097820 */ /* 0x000fe20000400000 */
[----:B------:R-:W-:Y:S01]  /*5d10*/  FSEL R72, R8, R129, P0 ;  /* 0x0000008108487208 */ /* 0x000fe20000000000 */
[----:B------:R-:W-:Y:S01]  /*5d20*/  @!P6 FMUL R119, R119, 16777216 ;  /* 0x4b8000007777e820 */ /* 0x000fe20000400000 */
[----:B------:R-:W-:Y:S01]  /*5d30*/  LOP3.LUT R8, R4, 0xff800000, RZ, 0xc0, !PT ;  /* 0xff80000004087812 */ /* 0x000fe200078ec0ff */
[----:B------:R-:W-:Y:S01]  /*5d40*/  @!P6 FMUL R27, R27, 16777216 ;  /* 0x4b8000001b1be820 */ /* 0x000fe20000400000 */
[----:B------:R-:W-:Y:S01]  /*5d50*/  FSEL R35, R13, R102, P3 ;  /* 0x000000660d237208 */ /* 0x000fe20001800000 */
[----:B------:R-:W-:Y:S01]  /*5d60*/  FMUL R13, R90, 0.25 ;  /* 0x3e8000005a0d7820 */ /* 0x000fe20000400000 */
[----:B------:R-:W-:Y:S01]  /*5d70*/  FSEL R82, R7, R20, !P4 ;  /* 0x0000001407527208 */ /* 0x000fe20006000000 */
[----:B------:R-:W-:Y:S01]  /*5d80*/  @P3 FMUL R20, R20, 0.25 ;  /* 0x3e80000014143820 */ /* 0x000fe20000400000 */
[----:B------:R-:W-:Y:S01]  /*5d90*/  FSEL R70, R6, R121, P0 ;  /* 0x0000007906467208 */ /* 0x000fe20000000000 */
[----:B------:R-:W-:Y:S01]  /*5da0*/  FMUL R6, R69, 8388608 ;  /* 0x4b00000045067820 */ /* 0x000fe20000400000 */
[----:B------:R-:W-:Y:S01]  /*5db0*/  I2FP.F32.S32 R4, R8 ;  /* 0x0000000800047245 */ /* 0x000fe20000201400 */
[----:B------:R-:W-:Y:S01]  /*5dc0*/  @!P6 FMUL R20, R20, 16777216 ;  /* 0x4b8000001414e820 */ /* 0x000fe20000400000 */
[----:B------:R-:W-:Y:S01]  /*5dd0*/  FSEL R111, R14, R111, P3 ;  /* 0x0000006f0e6f7208 */ /* 0x000fe20001800000 */
[----:B------:R-:W-:Y:S01]  /*5de0*/  FMUL R14, R91, 0.25 ;  /* 0x3e8000005b0e7820 */ /* 0x000fe20000400000 */
[----:B------:R-:W-:Y:S01]  /*5df0*/  FSEL R45, R9, R94, P3 ;  /* 0x0000005e092d7208 */ /* 0x000fe20001800000 */
[----:B------:R-:W-:Y:S01]  /*5e00*/  FMUL R9, R112, 0.25 ;  /* 0x3e80000070097820 */ /* 0x000fe20000400000 */
[----:B------:R-:W-:Y:S01]  /*5e10*/  FSETP.GEU.AND P5, PT, R69, 1.175494350822287508e-38, PT ;  /* 0x008000004500780b */ /* 0x000fe20003fae000 */
[----:B------:R-:W-:Y:S01]  /*5e20*/  FFMA.FTZ R3, R4, 1.1920928955078125e-07, R3 ;  /* 0x3400000004037823 */ /* 0x000fe20000010003 */
[----:B------:R-:W-:Y:S01]  /*5e30*/  FSEL R49, R13, R90, P3 ;  /* 0x0000005a0d317208 */ /* 0x000fe20001800000 */
[----:B------:R-:W-:Y:S01]  /*5e40*/  FMUL R13, R92, 0.25 ;  /* 0x3e8000005c0d7820 */ /* 0x000fe20000400000 */
[----:B------:R-:W-:Y:S01]  /*5e50*/  FSEL R75, R6, R69, !P5 ;  /* 0x00000045064b7208 */ /* 0x000fe20006800000 */
[----:B------:R-:W1:Y:S01]  /*5e60*/  MUFU.RCP R4, R20 ;  /* 0x0000001400047308 */ /* 0x000e620000001000 */
[----:B------:R-:W-:Y:S01]  /*5e70*/  FSEL R91, R14, R91, P3 ;  /* 0x0000005b0e5b7208 */ /* 0x000fe20001800000 */
[----:B------:R-:W-:Y:S01]  /*5e80*/  VIADD R15, R82, 0xc0cafb0d ;  /* 0xc0cafb0d520f7836 */ /* 0x000fe20000000000 */
[----:B------:R-:W-:Y:S01]  /*5e90*/  FSEL R23, R9, R112, P1 ;  /* 0x0000007009177208 */ /* 0x000fe20000800000 */
[----:B------:R-:W-:Y:S01]  /*5ea0*/  FMUL R9, R104, 0.25 ;  /* 0x3e80000068097820 */ /* 0x000fe20000400000 */
[C---:B------:R-:W-:Y:S01]  /*5eb0*/  FSETP.GEU.AND P3, PT, |R69|.reuse, 1.175494350822287508e-38, PT ;  /* 0x008000004500780b */ /* 0x040fe20003f6e200 */
[----:B------:R-:W-:Y:S01]  /*5ec0*/  @P1 FMUL R69, R69, 0.25 ;  /* 0x3e80000045451820 */ /* 0x000fe20000400000 */
[----:B------:R-:W-:Y:S01]  /*5ed0*/  FSEL R47, R13, R92, P1 ;  /* 0x0000005c0d2f7208 */ /* 0x000fe20000800000 */
[----:B------:R-:W-:Y:S01]  /*5ee0*/  @!P6 FMUL R19, R19, 16777216 ;  /* 0x4b8000001313e820 */ /* 0x000fe20000400000 */
[----:B------:R-:W-:Y:S01]  /*5ef0*/  IADD3 R13, R75, -0x3f3504f3, RZ ;  /* 0xc0cafb0d4b0d7810 */ /* 0x000fe20007ffe0ff */
[----:B------:R-:W-:Y:S01]  /*5f00*/  @!P6 FMUL R115, R115, 16777216 ;  /* 0x4b8000007373e820 */ /* 0x000fe20000400000 */
[----:B------:R-:W-:Y:S01]  /*5f10*/  FSEL R31, R9, R104, P1 ;  /* 0x00000068091f7208 */ /* 0x000fe20000800000 */
[----:B------:R-:W-:Y:S01]  /*5f20*/  FMUL R9, R96, 0.25 ;  /* 0x3e80000060097820 */ /* 0x000fe20000400000 */
[----:B------:R-:W-:Y:S01]  /*5f30*/  LOP3.LUT R14, R13, 0xff800000, RZ, 0xc0, !PT ;  /* 0xff8000000d0e7812 */ /* 0x000fe200078ec0ff */
[----:B------:R-:W-:Y:S01]  /*5f40*/  @!P6 FMUL R33, R33, 16777216 ;  /* 0x4b8000002121e820 */ /* 0x000fe20000400000 */
[----:B------:R-:W-:Y:S01]  /*5f50*/  LOP3.LUT R17, R15, 0xff800000, RZ, 0xc0, !PT ;  /* 0xff8000000f117812 */ /* 0x000fe200078ec0ff */
[----:B------:R-:W-:Y:S01]  /*5f60*/  @!P6 FMUL R111, R111, 16777216 ;  /* 0x4b8000006f6fe820 */ /* 0x000fe20000400000 */
[----:B------:R-:W-:Y:S01]  /*5f70*/  FSEL R7, RZ, -23, P5 ;  /* 0xc1b80000ff077808 */ /* 0x000fe20002800000 */
[----:B------:R-:W-:Y:S01]  /*5f80*/  @!P6 FMUL R29, R29, 16777216 ;  /* 0x4b8000001d1de820 */ /* 0x000fe20000400000 */
[----:B------:R-:W-:Y:S01]  /*5f90*/  FSEL R15, RZ, -23, P4 ;  /* 0xc1b80000ff0f7808 */ /* 0x000fe20002000000 */
[----:B------:R-:W-:Y:S01]  /*5fa0*/  @!P6 FMUL R107, R107, 16777216 ;  /* 0x4b8000006b6be820 */ /* 0x000fe20000400000 */
[----:B------:R-:W-:Y:S01]  /*5fb0*/  I2FP.F32.S32 R16, R14 ;  /* 0x0000000e00107245 */ /* 0x000fe20000201400 */
[----:B------:R-:W-:Y:S01]  /*5fc0*/  @!P6 FMUL R103, R103, 16777216 ;  /* 0x4b8000006767e820 */ /* 0x000fe20000400000 */
[----:B------:R-:W-:Y:S01]  /*5fd0*/  I2FP.F32.S32 R18, R17 ;  /* 0x0000001100127245 */ /* 0x000fe20000201400 */
[----:B------:R-:W-:Y:S01]  /*5fe0*/  @!P6 FMUL R35, R35, 16777216 ;  /* 0x4b8000002323e820 */ /* 0x000fe20000400000 */
[----:B------:R-:W-:Y:S01]  /*5ff0*/  FSEL R43, R9, R96, P1 ;  /* 0x00000060092b7208 */ /* 0x000fe20000800000 */
[----:B------:R-:W-:Y:S01]  /*6000*/  FMUL R9, R138, 0.25 ;  /* 0x3e8000008a097820 */ /* 0x000fe20000400000 */
[----:B------:R-:W-:Y:S01]  /*6010*/  @!P6 FMUL R99, R99, 16777216 ;  /* 0x4b8000006363e820 */ /* 0x000fe20000400000 */
[----:B------:R-:W-:Y:S01]  /*6020*/  @!P6 FMUL R41, R41, 16777216 ;  /* 0x4b8000002929e820 */ /* 0x000fe20000400000 */
[----:B------:R-:W-:Y:S01]  /*6030*/  @!P6 FMUL R95, R95, 16777216 ;  /* 0x4b8000005f5fe820 */ /* 0x000fe20000400000 */
[----:B------:R-:W-:Y:S01]  /*6040*/  @!P6 FMUL R45, R45, 16777216 ;  /* 0x4b8000002d2de820 */ /* 0x000fe20000400000 */
[----:B------:R-:W-:Y:S01]  /*6050*/  @!P6 FMUL R91, R91, 16777216 ;  /* 0x4b8000005b5be820 */ /* 0x000fe20000400000 */
[----:B------:R-:W-:Y:S01]  /*6060*/  @!P6 FMUL R49, R49, 16777216 ;  /* 0x4b8000003131e820 */ /* 0x000fe20000400000 */
[----:B------:R-:W-:Y:S01]  /*6070*/  @!P3 FMUL R69, R69, 16777216 ;  /* 0x4b8000004545b820 */ /* 0x000fe20000400000 */
[----:B------:R-:W-:Y:S01]  /*6080*/  FFMA.FTZ R16, R16, 1.1920928955078125e-07, R7 ;  /* 0x3400000010107823 */ /* 0x000fe20000010007 */
[----:B------:R-:W-:Y:S01]  /*6090*/  FFMA.FTZ R18, R18, 1.1920928955078125e-07, R15 ;  /* 0x3400000012127823 */ /* 0x000fe2000001000f */
[C---:B-1----:R-:W-:Y:S01]  /*60a0*/  FMUL R40, R4.reuse, R27 ;  /* 0x0000001b04287220 */ /* 0x042fe20000400000 */
[C---:B------:R-:W-:Y:S01]  /*60b0*/  FMUL R15, R4.reuse, R119 ;  /* 0x00000077040f7220 */ /* 0x040fe20000400000 */
        /* <DEDUP_REMOVED lines=13> */
[----:B------:R-:W-:Y:S01]  /*6190*/  FMUL R20, R4, R49 ;  /* 0x0000003104147220 */ /* 0x000fe20000400000 */
[----:B------:R-:W-:Y:S01]  /*61a0*/  FSETP.GEU.AND P1, PT, |R71|, 1.175494350822287508e-38, PT ;  /* 0x008000004700780b */ /* 0x000fe20003f2e200 */
[----:B------:R-:W1:Y:S01]  /*61b0*/  MUFU.RCP R4, R69 ;  /* 0x0000004500047308 */ /* 0x000e620000001000 */
[----:B------:R-:W-:Y:S01]  /*61c0*/  FSEL R59, R9, R138, P2 ;  /* 0x0000008a093b7208 */ /* 0x000fe20001000000 */
[----:B------:R-:W-:Y:S01]  /*61d0*/  @P2 FMUL R71, R71, 0.25 ;  /* 0x3e80000047472820 */ /* 0x000fe20000400000 */
[C---:B------:R-:W-:Y:S01]  /*61e0*/  FSETP.GEU.AND P2, PT, |R62|.reuse, 1.175494350822287508e-38, PT ;  /* 0x008000003e00780b */ /* 0x040fe20003f4e200 */
[----:B------:R-:W-:Y:S01]  /*61f0*/  @P0 FMUL R62, R62, 0.25 ;  /* 0x3e8000003e3e0820 */ /* 0x000fe20000400000 */
[----:B------:R-:W-:Y:S01]  /*6200*/  IADD3 R6, R80, -0x3f3504f3, RZ ;  /* 0xc0cafb0d50067810 */ /* 0x000fe20007ffe0ff */
[----:B------:R-:W-:Y:S01]  /*6210*/  @!P3 FMUL R37, R37, 16777216 ;  /* 0x4b8000002525b820 */ /* 0x000fe20000400000 */
[----:B------:R-:W-:Y:S01]  /*6220*/  @!P3 FMUL R21, R21, 16777216 ;  /* 0x4b8000001515b820 */ /* 0x000fe20000400000 */
[----:B------:R-:W-:Y:S01]  /*6230*/  @!P3 FMUL R113, R113, 16777216 ;  /* 0x4b8000007171b820 */ /* 0x000fe20000400000 */
[----:B------:R-:W-:Y:S01]  /*6240*/  LOP3.LUT R9, R6, 0xff800000, RZ, 0xc0, !PT ;  /* 0xff80000006097812 */ /* 0x000fe200078ec0ff */
[----:B------:R-:W-:Y:S01]  /*6250*/  @!P3 FMUL R23, R23, 16777216 ;  /* 0x4b8000001717b820 */ /* 0x000fe20000400000 */
[----:B------:R-:W-:Y:S01]  /*6260*/  @!P3 FMUL R109, R109, 16777216 ;  /* 0x4b8000006d6db820 */ /* 0x000fe20000400000 */
[----:B------:R-:W-:Y:S01]  /*6270*/  @!P3 FMUL R25, R25, 16777216 ;  /* 0x4b8000001919b820 */ /* 0x000fe20000400000 */
[----:B------:R-:W-:Y:S01]  /*6280*/  I2FP.F32.S32 R6, R9 ;  /* 0x0000000900067245 */ /* 0x000fe20000201400 */
[----:B------:R-:W-:Y:S01]  /*6290*/  @!P3 FMUL R105, R105, 16777216 ;  /* 0x4b8000006969b820 */ /* 0x000fe20000400000 */
        /* <DEDUP_REMOVED lines=28> */
[----:B------:R-:W1:Y:S01]  /*6460*/  MUFU.RCP R19, R62 ;  /* 0x0000003e00137308 */ /* 0x000e620000001000 */
[----:B------:R-:W-:Y:S01]  /*6470*/  @!P1 FMUL R123, R123, 16777216 ;  /* 0x4b8000007b7b9820 */ /* 0x000fe20000400000 */
[----:B------:R-:W-:Y:S01]  /*6480*/  @!P1 FMUL R67, R67, 16777216 ;  /* 0x4b80000043439820 */ /* 0x000fe20000400000 */
[----:B------:R-:W-:Y:S01]  /*6490*/  @!P2 FMUL R70, R70, 16777216 ;  /* 0x4b8000004646a820 */ /* 0x000fe20000400000 */
[----:B------:R-:W-:Y:S01]  /*64a0*/  @!P2 FMUL R120, R120, 16777216 ;  /* 0x4b8000007878a820 */ /* 0x000fe20000400000 */
[----:B------:R-:W-:Y:S01]  /*64b0*/  @!P1 FMUL R151, R151, 16777216 ;  /* 0x4b80000097979820 */ /* 0x000fe20000400000 */
[----:B------:R-:W-:Y:S01]  /*64c0*/  @!P1 FMUL R53, R53, 16777216 ;  /* 0x4b80000035359820 */ /* 0x000fe20000400000 */
[----:B------:R-:W-:Y:S01]  /*64d0*/  @!P1 FMUL R147, R147, 16777216 ;  /* 0x4b80000093939820 */ /* 0x000fe20000400000 */
[----:B------:R-:W2:Y:S01]  /*64e0*/  MUFU.RCP R4, R71 ;  /* 0x0000004700047308 */ /* 0x000ea20000001000 */
        /* <DEDUP_REMOVED lines=11> */
[C---:B-1----:R-:W-:Y:S01]  /*65a0*/  FMUL R23, R19.reuse, R70 ;  /* 0x0000004613177220 */ /* 0x042fe20000400000 */
[----:B------:R-:W-:Y:S01]  /*65b0*/  FMUL R120, R19, R120 ;  /* 0x0000007813787220 */ /* 0x000fe20000400000 */
[----:B------:R-:W-:Y:S01]  /*65c0*/  IADD3 R8, R73, -R8, RZ ;  /* 0x8000000849087210 */ /* 0x000fe20007ffe0ff */
[----:B------:R-:W-:Y:S01]  /*65d0*/  @!P2 FMUL R52, R52, 16777216 ;  /* 0x4b8000003434a820 */ /* 0x000fe20000400000 */
[----:B------:R-:W-:Y:S01]  /*65e0*/  IADD3 R9, R80, -R9, RZ ;  /* 0x8000000950097210 */ /* 0x000fe20007ffe0ff */
[C---:B--2---:R-:W-:Y:S01]  /*65f0*/  FMUL R5, R4.reuse, R123 ;  /* 0x0000007b04057220 */ /* 0x044fe20000400000 */
        /* <DEDUP_REMOVED lines=15> */
[----:B------:R-:W-:Y:S01]  /*66f0*/  F2FP.F16.F32.PACK_AB R4, R23, R120 ;  /* 0x000000781704723e */ /* 0x000fe200000000ff */
[----:B------:R-:W-:Y:S01]  /*6700*/  FADD R8, R8, -1 ;  /* 0xbf80000008087421 */ /* 0x000fe20000000000 */
[----:B------:R-:W-:Y:S01]  /*6710*/  F2FP.F16.F32.PACK_AB R5, R5, R78 ;  /* 0x0000004e0505723e */ /* 0x000fe200000000ff */
[----:B------:R-:W-:Y:S01]  /*6720*/  FADD R9, R9, -1 ;  /* 0xbf80000009097421 */ /* 0x000fe20000000000 */
[----:B------:R-:W-:Y:S01]  /*6730*/  F2FP.F16.F32.PACK_AB R6, R6, R51 ;  /* 0x000000330606723e */ /* 0x000fe200000000ff */
[----:B------:R-:W-:Y:S01]  /*6740*/  @!P2 FMUL R148, R148, 16777216 ;  /* 0x4b8000009494a820 */ /* 0x000fe20000400000 */
[----:B------:R-:W-:Y:S01]  /*6750*/  F2FP.F16.F32.PACK_AB R7, R7, R20 ;  /* 0x000000140707723e */ /* 0x000fe200000000ff */
[----:B------:R-:W-:Y:S01]  /*6760*/  @!P2 FMUL R56, R56, 16777216 ;  /* 0x4b8000003838a820 */ /* 0x000fe20000400000 */
[----:B------:R-:W-:Y:S01]  /*6770*/  IADD3 R14, R75, -R14, RZ ;  /* 0x8000000e4b0e7210 */ /* 0x000fe20007ffe0ff */
[----:B------:R-:W-:Y:S01]  /*6780*/  @!P2 FMUL R144, R144, 16777216 ;  /* 0x4b8000009090a820 */ /* 0x000fe20000400000 */
[----:B------:R-:W-:Y:S01]  /*6790*/  MOV R23, 0x3dc6b27f ;  /* 0x3dc6b27f00177802 */ /* 0x000fe20000000f00 */
[----:B------:R1:W-:Y:S01]  /*67a0*/  STSM.16.M88.4 [R2], R4 ;  /* 0x0000000402007844 */ /* 0x0003e20000000200 */
[----:B------:R-:W-:Y:S01]  /*67b0*/  IADD3 R17, R82, -R17, RZ ;  /* 0x8000001152117210 */ /* 0x000fe20007ffe0ff */
[----:B------:R-:W-:Y:S01]  /*67c0*/  FADD R14, R14, -1 ;  /* 0xbf8000000e0e7421 */ /* 0x000fe20000000000 */
[----:B------:R-:W-:Y:S01]  /*67d0*/  ISETP.GE.U32.AND P1, PT, R80, 0x7f800000, PT ;  /* 0x7f8000005000780c */ /* 0x000fe20003f26070 */
[----:B------:R-:W-:Y:S01]  /*67e0*/  @!P2 FMUL R60, R60, 16777216 ;  /* 0x4b8000003c3ca820 */ /* 0x000fe20000400000 */
[----:B------:R-:W-:Y:S01]  /*67f0*/  ISETP.GE.U32.AND P0, PT, R73, 0x7f800000, PT ;  /* 0x7f8000004900780c */ /* 0x000fe20003f06070 */
[----:B------:R-:W-:Y:S01]  /*6800*/  FADD R17, R17, -1 ;  /* 0xbf80000011117421 */ /* 0x000fe20000000000 */
[----:B------:R-:W-:Y:S01]  /*6810*/  ISETP.GE.U32.AND P5, PT, R75, 0x7f800000, PT ;  /* 0x7f8000004b00780c */ /* 0x000fe20003fa6070 */
[----:B------:R-:W-:Y:S01]  /*6820*/  @!P2 FMUL R140, R140, 16777216 ;  /* 0x4b8000008c8ca820 */ /* 0x000fe20000400000 */
[----:B------:R-:W-:Y:S01]  /*6830*/  ISETP.GE.U32.AND P4, PT, R82, 0x7f800000, PT ;  /* 0x7f8000005200780c */ /* 0x000fe20003f86070 */
[----:B------:R-:W-:Y:S01]  /*6840*/  @!P2 FMUL R64, R64, 16777216 ;  /* 0x4b8000004040a820 */ /* 0x000fe20000400000 */
[----:B------:R-:W-:Y:S01]  /*6850*/  @!P2 FMUL R136, R136, 16777216 ;  /* 0x4b8000008888a820 */ /* 0x000fe20000400000 */
[----:B------:R-:W-:Y:S01]  /*6860*/  @!P2 FMUL R68, R68, 16777216 ;  /* 0x4b8000004444a820 */ /* 0x000fe20000400000 */
[----:B------:R-:W-:Y:S01]  /*6870*/  @!P2 FMUL R132, R132, 16777216 ;  /* 0x4b8000008484a820 */ /* 0x000fe20000400000 */
[----:B------:R-:W-:Y:S01]  /*6880*/  @!P2 FMUL R72, R72, 16777216 ;  /* 0x4b8000004848a820 */ /* 0x000fe20000400000 */
[----:B------:R-:W-:Y:S01]  /*6890*/  @!P2 FMUL R128, R128, 16777216 ;  /* 0x4b8000008080a820 */ /* 0x000fe20000400000 */
[-C--:B-1----:R-:W-:Y:S01]  /*68a0*/  FFMA.FTZ R5, R8, R23.reuse, -0.16845393180847167969 ;  /* 0xbe2c7f3008057423 */ /* 0x082fe20000010017 */
[-C--:B------:R-:W-:Y:S01]  /*68b0*/  FFMA.FTZ R4, R9, R23.reuse, -0.16845393180847167969 ;  /* 0xbe2c7f3009047423 */ /* 0x080fe20000010017 */
[-C--:B------:R-:W-:Y:S01]  /*68c0*/  FFMA.FTZ R7, R14, R23.reuse, -0.16845393180847167969 ;  /* 0xbe2c7f300e077423 */ /* 0x080fe20000010017 */
[----:B------:R-:W-:Y:S01]  /*68d0*/  FFMA.FTZ R6, R17, R23, -0.16845393180847167969 ;  /* 0xbe2c7f3011067423 */ /* 0x000fe20000010017 */
[----:B------:R-:W-:Y:S01]  /*68e0*/  FFMA.FTZ R5, R8, R5, 0.1716887056827545166 ;  /* 0x3e2fcf2a08057423 */ /* 0x000fe20000010005 */
[----:B------:R-:W-:Y:S01]  /*68f0*/  FFMA.FTZ R4, R9, R4, 0.1716887056827545166 ;  /* 0x3e2fcf2a09047423 */ /* 0x000fe20000010004 */
[----:B------:R-:W-:Y:S01]  /*6900*/  FFMA.FTZ R7, R14, R7, 0.1716887056827545166 ;  /* 0x3e2fcf2a0e077423 */ /* 0x000fe20000010007 */
[----:B------:R-:W-:Y:S01]  /*6910*/  FFMA.FTZ R6, R17, R6, 0.1716887056827545166 ;  /* 0x3e2fcf2a11067423 */ /* 0x000fe20000010006 */
[----:B------:R-:W-:Y:S01]  /*6920*/  FFMA.FTZ R5, R8, R5, -0.17900948226451873779 ;  /* 0xbe374e4308057423 */ /* 0x000fe20000010005 */
[----:B------:R-:W-:Y:S01]  /*6930*/  FFMA.FTZ R4, R9, R4, -0.17900948226451873779 ;  /* 0xbe374e4309047423 */ /* 0x000fe20000010004 */
[----:B------:R-:W-:Y:S01]  /*6940*/  FFMA.FTZ R7, R14, R7, -0.17900948226451873779 ;  /* 0xbe374e430e077423 */ /* 0x000fe20000010007 */
[----:B------:R-:W-:Y:S01]  /*6950*/  FFMA.FTZ R6, R17, R6, -0.17900948226451873779 ;  /* 0xbe374e4311067423 */ /* 0x000fe20000010006 */
[----:B------:R-:W-:Y:S01]  /*6960*/  FFMA.FTZ R5, R8, R5, 0.20512372255325317383 ;  /* 0x3e520bf408057423 */ /* 0x000fe20000010005 */
[----:B------:R-:W-:Y:S01]  /*6970*/  FFMA.FTZ R4, R9, R4, 0.20512372255325317383 ;  /* 0x3e520bf409047423 */ /* 0x000fe20000010004 */
[----:B------:R-:W-:Y:S01]  /*6980*/  FFMA.FTZ R7, R14, R7, 0.20512372255325317383 ;  /* 0x3e520bf40e077423 */ /* 0x000fe20000010007 */
[----:B------:R-:W-:Y:S01]  /*6990*/  FFMA.FTZ R6, R17, R6, 0.20512372255325317383 ;  /* 0x3e520bf411067423 */ /* 0x000fe20000010006 */
[----:B------:R-:W-:Y:S01]  /*69a0*/  FFMA.FTZ R5, R8, R5, -0.24046532809734344482 ;  /* 0xbe763c8b08057423 */ /* 0x000fe20000010005 */
[----:B------:R-:W-:Y:S01]  /*69b0*/  FFMA.FTZ R4, R9, R4, -0.24046532809734344482 ;  /* 0xbe763c8b09047423 */ /* 0x000fe20000010004 */
[----:B------:R-:W-:Y:S01]  /*69c0*/  FFMA.FTZ R7, R14, R7, -0.24046532809734344482 ;  /* 0xbe763c8b0e077423 */ /* 0x000fe20000010007 */
[----:B------:R-:W-:Y:S01]  /*69d0*/  FFMA.FTZ R6, R17, R6, -0.24046532809734344482 ;  /* 0xbe763c8b11067423 */ /* 0x000fe20000010006 */
[----:B------:R-:W-:Y:S01]  /*69e0*/  FFMA.FTZ R5, R8, R5, 0.28857114911079406738 ;  /* 0x3e93bf9908057423 */ /* 0x000fe20000010005 */
[----:B------:R-:W-:Y:S01]  /*69f0*/  FFMA.FTZ R4, R9, R4, 0.28857114911079406738 ;  /* 0x3e93bf9909047423 */ /* 0x000fe20000010004 */
[----:B------:R-:W-:Y:S01]  /*6a00*/  FFMA.FTZ R7, R14, R7, 0.28857114911079406738 ;  /* 0x3e93bf990e077423 */ /* 0x000fe20000010007 */
[----:B------:R-:W-:Y:S01]  /*6a10*/  FFMA.FTZ R6, R17, R6, 0.28857114911079406738 ;  /* 0x3e93bf9911067423 */ /* 0x000fe20000010006 */
[----:B------:R-:W-:Y:S01]  /*6a20*/  FFMA.FTZ R5, R8, R5, -0.36067417263984680176 ;  /* 0xbeb8aa4908057423 */ /* 0x000fe20000010005 */
[----:B------:R-:W-:Y:S01]  /*6a30*/  FFMA.FTZ R4, R9, R4, -0.36067417263984680176 ;  /* 0xbeb8aa4909047423 */ /* 0x000fe20000010004 */
[----:B------:R-:W-:Y:S01]  /*6a40*/  FFMA.FTZ R7, R14, R7, -0.36067417263984680176 ;  /* 0xbeb8aa490e077423 */ /* 0x000fe20000010007 */
[----:B------:R-:W-:Y:S01]  /*6a50*/  FFMA.FTZ R6, R17, R6, -0.36067417263984680176 ;  /* 0xbeb8aa4911067423 */ /* 0x000fe20000010006 */
[----:B------:R-:W-:Y:S01]  /*6a60*/  FFMA.FTZ R5, R8, R5, 0.48089820146560668945 ;  /* 0x3ef6384a08057423 */ /* 0x000fe20000010005 */
[----:B------:R-:W-:Y:S01]  /*6a70*/  FFMA.FTZ R4, R9, R4, 0.48089820146560668945 ;  /* 0x3ef6384a09047423 */ /* 0x000fe20000010004 */
[----:B------:R-:W-:Y:S01]  /*6a80*/  FFMA.FTZ R7, R14, R7, 0.48089820146560668945 ;  /* 0x3ef6384a0e077423 */ /* 0x000fe20000010007 */
[----:B------:R-:W-:Y:S01]  /*6a90*/  FFMA.FTZ R6, R17, R6, 0.48089820146560668945 ;  /* 0x3ef6384a11067423 */ /* 0x000fe20000010006 */
[----:B------:R-:W-:Y:S01]  /*6aa0*/  FFMA.FTZ R5, R8, R5, -0.72134751081466674805 ;  /* 0xbf38aa3b08057423 */ /* 0x000fe20000010005 */
[----:B------:R-:W-:Y:S01]  /*6ab0*/  FFMA.FTZ R4, R9, R4, -0.72134751081466674805 ;  /* 0xbf38aa3b09047423 */ /* 0x000fe20000010004 */
[----:B------:R-:W-:Y:S01]  /*6ac0*/  FFMA.FTZ R7, R14, R7, -0.72134751081466674805 ;  /* 0xbf38aa3b0e077423 */ /* 0x000fe20000010007 */
[----:B------:R-:W-:Y:S01]  /*6ad0*/  FFMA.FTZ R6, R17, R6, -0.72134751081466674805 ;  /* 0xbf38aa3b11067423 */ /* 0x000fe20000010006 */
[----:B------:R-:W-:Y:S01]  /*6ae0*/  FMUL R5, R8, R5 ;  /* 0x0000000508057220 */ /* 0x000fe20000400000 */
[----:B------:R-:W-:Y:S01]  /*6af0*/  FMUL R4, R9, R4 ;  /* 0x0000000409047220 */ /* 0x000fe20000400000 */
[----:B------:R-:W-:Y:S01]  /*6b00*/  FMUL R7, R14, R7 ;  /* 0x000000070e077220 */ /* 0x000fe20000400000 */
[----:B------:R-:W-:Y:S01]  /*6b10*/  FMUL R6, R17, R6 ;  /* 0x0000000611067220 */ /* 0x000fe20000400000 */
[----:B------:R-:W-:Y:S01]  /*6b20*/  FMUL R5, R8, R5 ;  /* 0x0000000508057220 */ /* 0x000fe20000400000 */
[----:B------:R-:W-:Y:S01]  /*6b30*/  FMUL R4, R9, R4 ;  /* 0x0000000409047220 */ /* 0x000fe20000400000 */
[----:B------:R-:W-:Y:S01]  /*6b40*/  FMUL R7, R14, R7 ;  /* 0x000000070e077220 */ /* 0x000fe20000400000 */
[----:B------:R-:W-:Y:S01]  /*6b50*/  FMUL R6, R17, R6 ;  /* 0x0000000611067220 */ /* 0x000fe20000400000 */
[----:B------:R-:W-:Y:S01]  /*6b60*/  FFMA.FTZ R8, R8, 1.4426950216293334961, R5 ;  /* 0x3fb8aa3b08087823 */ /* 0x000fe20000010005 */
[----:B------:R-:W-:Y:S01]  /*6b70*/  FFMA.FTZ R4, R9, 1.4426950216293334961, R4 ;  /* 0x3fb8aa3b09047823 */ /* 0x000fe20000010004 */
[----:B------:R-:W-:Y:S01]  /*6b80*/  @P1 MOV R5, 0x7f800000 ;  /* 0x7f80000000051802 */ /* 0x000fe20000000f00 */
[----:B------:R-:W-:Y:S01]  /*6b90*/  FFMA.FTZ R7, R14, 1.4426950216293334961, R7 ;  /* 0x3fb8aa3b0e077823 */ /* 0x000fe20000010007 */
[----:B------:R-:W-:Y:S01]  /*6ba0*/  FADD R3, R3, R8 ;  /* 0x0000000803037221 */ /* 0x000fe20000000000 */
[----:B------:R-:W-:Y:S01]  /*6bb0*/  LOP3.LUT R14, R206, 0xff, RZ, 0xc0, !PT ;  /* 0x000000ffce0e7812 */ /* 0x000fe200078ec0ff */
[----:B------:R-:W-:Y:S01]  /*6bc0*/  FADD R8, R13, R4 ;  /* 0x000000040d087221 */ /* 0x000fe20000000000 */
[----:B------:R-:W-:Y:S01]  /*6bd0*/  FFMA.FTZ R17, R17, 1.4426950216293334961, R6 ;  /* 0x3fb8aa3b11117823 */ /* 0x000fe20000010006 */
[----:B------:R-:W-:Y:S01]  /*6be0*/  @P1 FFMA.FTZ R8, R80, R5, +INF ;  /* 0x7f80000050081423 */ /* 0x000fe20000010005 */
[----:B------:R-:W-:Y:S01]  /*6bf0*/  @P0 MOV R4, 0x7f800000 ;  /* 0x7f80000000040802 */ /* 0x000fe20000000f00 */
[----:B------:R-:W-:Y:S01]  /*6c00*/  FADD R9, R16, R7 ;  /* 0x0000000710097221 */ /* 0x000fe20000000000 */
[----:B------:R-:W-:Y:S01]  /*6c10*/  @P5 MOV R6, 0x7f800000 ;  /* 0x7f80000000065802 */ /* 0x000fe20000000f00 */
[----:B------:R-:W-:Y:S01]  /*6c20*/  FADD R13, R18, R17 ;  /* 0x00000011120d7221 */ /* 0x000fe20000000000 */
[----:B------:R-:W-:Y:S01]  /*6c30*/  @P4 MOV R5, 0x7f800000 ;  /* 0x7f80000000054802 */ /* 0x000fe20000000f00 */
[----:B------:R-:W-:Y:S01]  /*6c40*/  @P0 FFMA.FTZ R3, R73, R4, +INF ;  /* 0x7f80000049030423 */ /* 0x000fe20000010004 */
[----:B------:R-:W-:Y:S01]  /*6c50*/  LEA R14, R14, UR12, 0x4 ;  /* 0x0000000c0e0e7c11 */ /* 0x000fe2000f8e20ff */
[----:B------:R-:W-:Y:S01]  /*6c60*/  @P5 FFMA.FTZ R9, R75, R6, +INF ;  /* 0x7f8000004b095423 */ /* 0x000fe20000010006 */
[----:B------:R-:W-:Y:S01]  /*6c70*/  @!P2 FMUL R76, R76, 16777216 ;  /* 0x4b8000004c4ca820 */ /* 0x000fe20000400000 */
[----:B------:R-:W-:Y:S01]  /*6c80*/  @P4 FFMA.FTZ R13, R82, R5, +INF ;  /* 0x7f800000520d4423 */ /* 0x000fe20000010005 */
[----:B------:R-:W-:Y:S01]  /*6c90*/  BAR.SYNC.DEFER_BLOCKING 0x0 ;  /* 0x0000000000007b1d */ /* 0x000fe20000010000 */
[----:B------:R-:W-:Y:S01]  /*6ca0*/  @!P2 FMUL R124, R124, 16777216 ;  /* 0x4b8000007c7ca820 */ /* 0x000fe20000400000 */
        /* <DEDUP_REMOVED lines=15> */
[C---:B------:R-:W-:Y:S01]  /*6da0*/  IMAD R53, R175.reuse, 0x6, RZ ;  /* 0x00000006af357824 */ /* 0x040fe200078e02ff */
[----:B------:R-:W-:Y:S01]  /*6db0*/  F2FP.F16.F32.PACK_AB R22, R22, R47 ;  /* 0x0000002f1616723e */ /* 0x000fe200000000ff */
[C---:B------:R-:W-:Y:S01]  /*6dc0*/  IMAD R47, R175.reuse, 0x3, RZ ;  /* 0x00000003af2f7824 */ /* 0x040fe200078e02ff */
[----:B------:R-:W-:Y:S01]  /*6dd0*/  F2FP.F16.F32.PACK_AB R20, R20, R19 ;  /* 0x000000131414723e */ /* 0x000fe200000000ff */
[----:B------:R-:W-:Y:S01]  /*6de0*/  IMAD R51, R175, 0x5, RZ ;  /* 0x00000005af337824 */ /* 0x000fe200078e02ff */
[----:B------:R-:W-:Y:S01]  /*6df0*/  F2FP.F16.F32.PACK_AB R23, R95, R24 ;  /* 0x000000185f17723e */ /* 0x000fe200000000ff */
[C---:B------:R-:W-:Y:S01]  /*6e00*/  IMAD R55, R175.reuse, 0x7, RZ ;  /* 0x00000007af377824 */ /* 0x040fe200078e02ff */
[----:B------:R-:W1:Y:S01]  /*6e10*/  LDS.128 R4, [R14] ;  /* 0x000000000e047984 */ /* 0x000e620000000c00 */
[----:B------:R-:W-:Y:S01]  /*6e20*/  F2FP.F16.F32.PACK_AB R24, R72, R49 ;  /* 0x000000314818723e */ /* 0x000fe200000000ff */
[----:B------:R-:W-:Y:S01]  /*6e30*/  IMAD R89, R175, 0x18, RZ ;  /* 0x00000018af597824 */ /* 0x000fe200078e02ff */
[----:B------:R-:W-:Y:S01]  /*6e40*/  F2FP.F16.F32.PACK_AB R25, R25, R70 ;  /* 0x000000461919723e */ /* 0x000fe200000000ff */
[----:B------:R-:W-:Y:S01]  /*6e50*/  BAR.SYNC.DEFER_BLOCKING 0x0 ;  /* 0x0000000000007b1d */ /* 0x000fe20000010000 */
[----:B------:R-:W-:Y:S01]  /*6e60*/  F2FP.F16.F32.PACK_AB R26, R26, R43 ;  /* 0x0000002b1a1a723e */ /* 0x000fe200000000ff */
[----:B------:R-:W-:Y:S01]  /*6e70*/  IMAD R93, R175, 0x1a, RZ ;  /* 0x0000001aaf5d7824 */ /* 0x000fe200078e02ff */
[----:B------:R-:W-:Y:S01]  /*6e80*/  F2FP.F16.F32.PACK_AB R27, R27, R48 ;  /* 0x000000301b1b723e */ /* 0x000fe200000000ff */
[C---:B------:R-:W-:Y:S01]  /*6e90*/  IMAD R97, R175.reuse, 0x1c, RZ ;  /* 0x0000001caf617824 */ /* 0x040fe200078e02ff */
[----:B------:R-:W-:Y:S01]  /*6ea0*/  F2FP.F16.F32.PACK_AB R68, R68, R45 ;  /* 0x0000002d4444723e */ /* 0x000fe200000000ff */
[----:B------:R-:W-:Y:S01]  /*6eb0*/  IMAD R121, R175, 0x28, RZ ;  /* 0x00000028af797824 */ /* 0x000fe200078e02ff */
[----:B------:R-:W-:Y:S01]  /*6ec0*/  F2FP.F16.F32.PACK_AB R69, R135, R66 ;  /* 0x000000428745723e */ /* 0x000fe200000000ff */
[----:B------:R-:W-:Y:S01]  /*6ed0*/  IMAD R87, R175, 0x17, RZ ;  /* 0x00000017af577824 */ /* 0x000fe200078e02ff */
[----:B------:R-:W-:Y:S01]  /*6ee0*/  F2FP.F16.F32.PACK_AB R70, R101, R46 ;  /* 0x0000002e6546723e */ /* 0x000fe200000000ff */
[----:B------:R-:W-:Y:S01]  /*6ef0*/  IMAD R101, R175, 0x1e, RZ ;  /* 0x0000001eaf657824 */ /* 0x000fe200078e02ff */
[----:B------:R-:W-:Y:S01]  /*6f00*/  F2FP.F16.F32.PACK_AB R71, R103, R44 ;  /* 0x0000002c6747723e */ /* 0x000fe200000000ff */
[----:B------:R-:W-:Y:S01]  /*6f10*/  IMAD R161, R175, 0x32, RZ ;  /* 0x00000032afa17824 */ /* 0x000fe200078e02ff */
[----:B------:R-:W-:Y:S01]  /*6f20*/  F2FP.F16.F32.PACK_AB R64, R64, R41 ;  /* 0x000000294040723e */ /* 0x000fe200000000ff */
[----:B------:R-:W2:Y:S01]  /*6f30*/  LDC.64 R44, c[0x0][0x228] ;  /* 0x00008a00ff2c7b82 */ /* 0x000ea20000000a00 */
[----:B------:R-:W-:Y:S01]  /*6f40*/  F2FP.F16.F32.PACK_AB R65, R139, R62 ;  /* 0x0000003e8b41723e */ /* 0x000fe200000000ff */
[----:B------:R-:W-:Y:S01]  /*6f50*/  IMAD R165, R175, 0x34, RZ ;  /* 0x00000034afa57824 */ /* 0x000fe200078e02ff */
[----:B------:R-:W-:Y:S01]  /*6f60*/  F2FP.F16.F32.PACK_AB R66, R105, R42 ;  /* 0x0000002a6942723e */ /* 0x000fe200000000ff */
[----:B------:R-:W-:Y:S01]  /*6f70*/  IMAD R169, R175, 0x36, RZ ;  /* 0x00000036afa97824 */ /* 0x000fe200078e02ff */
[----:B------:R-:W-:Y:S01]  /*6f80*/  F2FP.F16.F32.PACK_AB R67, R107, R40 ;  /* 0x000000286b43723e */ /* 0x000fe200000000ff */
[C---:B------:R-:W-:Y:S01]  /*6f90*/  IMAD R91, R175.reuse, 0x19, RZ ;  /* 0x00000019af5b7824 */ /* 0x040fe200078e02ff */
[----:B------:R-:W-:Y:S01]  /*6fa0*/  F2FP.F16.F32.PACK_AB R60, R60, R31 ;  /* 0x0000001f3c3c723e */ /* 0x000fe200000000ff */
[----:B------:R-:W-:Y:S01]  /*6fb0*/  IMAD R173, R175, 0x38, RZ ;  /* 0x00000038afad7824 */ /* 0x000fe200078e02ff */
[----:B------:R-:W-:Y:S01]  /*6fc0*/  F2FP.F16.F32.PACK_AB R62, R109, R30 ;  /* 0x0000001e6d3e723e */ /* 0x000fe200000000ff */
[----:B------:R-:W-:Y:S01]  /*6fd0*/  STSM.16.M88.4 [R2], R20 ;  /* 0x0000001402007844 */ /* 0x000fe20000000200 */
        /* <DEDUP_REMOVED lines=11> */
[C---:B------:R-:W-:Y:S01]  /*7090*/  IMAD R133, R175.reuse, 0x3c, RZ ;  /* 0x0000003caf857824 */ /* 0x040fe200078e02ff */
[----:B------:R-:W-:Y:S01]  /*70a0*/  LOP3.LUT R174, R206, 0xff, RZ, 0xc0, !PT ;  /* 0x000000ffceae7812 */ /* 0x000fe200078ec0ff */
[C---:B------:R-:W-:Y:S01]  /*70b0*/  IMAD R99, R175.reuse, 0x1d, RZ ;  /* 0x0000001daf637824 */ /* 0x040fe200078e02ff */
[C---:B------:R-:W-:Y:S01]  /*70c0*/  SHF.L.U32 R49, R175.reuse, 0x2, RZ ;  /* 0x00000002af317819 */ /* 0x040fe200000006ff */
[C---:B------:R-:W-:Y:S01]  /*70d0*/  IMAD R177, R175.reuse, 0x42, RZ ;  /* 0x00000042afb17824 */ /* 0x040fe200078e02ff */
[----:B0-----:R-:W-:Y:S01]  /*70e0*/  LEA R152, R152, R174, 0x8 ;  /* 0x000000ae98987211 */ /* 0x001fe200078e40ff */
[----:B------:R-:W-:Y:S01]  /*70f0*/  IMAD R103, R175, 0x1f, RZ ;  /* 0x0000001faf677824 */ /* 0x000fe200078e02ff */
[----:B------:R-:W-:Y:S01]  /*7100*/  FSETP.NEU.AND P3, PT, R73, RZ, PT ;  /* 0x000000ff4900720b */ /* 0x000fe20003f6d000 */
[----:B------:R-:W-:Y:S01]  /*7110*/  IMAD R179, R175, 0x44, RZ ;  /* 0x00000044afb37824 */ /* 0x000fe200078e02ff */
[----:B------:R-:W-:Y:S01]  /*7120*/  FSETP.NEU.AND P1, PT, R75, RZ, PT ;  /* 0x000000ff4b00720b */ /* 0x000fe20003f2d000 */
[----:B------:R-:W-:Y:S01]  /*7130*/  IMAD R41, R152, UR5, RZ ;  /* 0x0000000598297c24 */ /* 0x000fe2000f8e02ff */
[----:B------:R-:W-:Y:S01]  /*7140*/  USHF.L.U32 UR5, UR4, 0x1, URZ ;  /* 0x0000000104057899 */ /* 0x000fe2000800063f */
[C---:B------:R-:W-:Y:S01]  /*7150*/  SHF.L.U32 R73, R175.reuse, 0x4, RZ ;  /* 0x00000004af497819 */ /* 0x040fe200000006ff */
[----:B------:R-:W-:Y:S01]  /*7160*/  IMAD R75, R175, 0x11, RZ ;  /* 0x00000011af4b7824 */ /* 0x000fe200078e02ff */
[----:B------:R-:W-:Y:S01]  /*7170*/  FSETP.NEU.AND P2, PT, R80, RZ, PT ;  /* 0x000000ff5000720b */ /* 0x000fe20003f4d000 */
[C---:B------:R-:W-:Y:S01]  /*7180*/  IMAD.HI R42, R41.reuse, 0x2, RZ ;  /* 0x00000002292a7827 */ /* 0x040fe200078e02ff */
[----:B------:R-:W0:Y:S01]  /*7190*/  LDS.128 R16, [R14] ;  /* 0x000000000e107984 */ /* 0x000e220000000c00 */
[----:B------:R-:W-:-:S02]  /*71a0*/  SHF.L.U32 R43, R41, 0x1, RZ ;  /* 0x00000001292b7819 */ /* 0x000fc400000006ff */
[----:B------:R-:W-:Y:S01]  /*71b0*/  FSETP.NEU.AND P0, PT, R82, RZ, PT ;  /* 0x000000ff5200720b */ /* 0x000fe20003f0d000 */
[----:B------:R-:W-:Y:S01]  /*71c0*/  BAR.SYNC.DEFER_BLOCKING 0x0 ;  /* 0x0000000000007b1d */ /* 0x000fe20000010000 */
[----:B--2---:R-:W-:Y:S01]  /*71d0*/  IADD3 R40, P4, P5, R43, UR5, R44 ;  /* 0x000000052b287c10 */ /* 0x004fe2000fd9e02c */
[----:B------:R-:W-:Y:S01]  /*71e0*/  UIMAD.WIDE UR4, UR4, 0x2, URZ ;  /* 0x00000002040478a5 */ /* 0x000fe2000f8e023f */
[C---:B------:R-:W-:Y:S01]  /*71f0*/  SHF.L.U32 R105, R175.reuse, 0x5, RZ ;  /* 0x00000005af697819 */ /* 0x040fe200000006ff */
[----:B------:R-:W-:Y:S01]  /*7200*/  IMAD R107, R175, 0x21, RZ ;  /* 0x00000021af6b7824 */ /* 0x000fe200078e02ff */
[-C--:B------:R-:W-:Y:S01]  /*7210*/  IADD3 R46, P6, R53, R40.reuse, RZ ;  /* 0x00000028352e7210 */ /* 0x080fe20007fde0ff */
[----:B------:R-:W-:Y:S01]  /*7220*/  IMAD R181, R175, 0x46, RZ ;  /* 0x00000046afb57824 */ /* 0x000fe200078e02ff */
[----:B------:R-:W-:Y:S01]  /*7230*/  FSEL R3, R3, -INF , P3 ;  /* 0xff80000003037808 */ /* 0x000fe20001800000 */
[C---:B------:R-:W-:Y:S01]  /*7240*/  IMAD R183, R175.reuse, 0x48, RZ ;  /* 0x00000048afb77824 */ /* 0x040fe200078e02ff */
[----:B------:R-:W-:Y:S01]  /*7250*/  IADD3.X R41, R42, UR5, R45, P4, P5 ;  /* 0x000000052a297c10 */ /* 0x000fe2000a7ea42d */
[C---:B------:R-:W-:Y:S01]  /*7260*/  IMAD R111, R175.reuse, 0x23, RZ ;  /* 0x00000023af6f7824 */ /* 0x040fe200078e02ff */
[C---:B------:R-:W-:Y:S01]  /*7270*/  SHF.L.U32 R45, R175.reuse, 0x1, RZ ;  /* 0x00000001af2d7819 */ /* 0x040fe200000006ff */
[C---:B------:R-:W-:Y:S01]  /*7280*/  IMAD R185, R175.reuse, 0x4a, RZ ;  /* 0x0000004aafb97824 */ /* 0x040fe200078e02ff */
[CC--:B------:R-:W-:Y:S01]  /*7290*/  LEA R44, P5, R175.reuse, R40.reuse, 0x2 ;  /* 0x00000028af2c7211 */ /* 0x0c0fe200078a10ff */
[----:B------:R-:W-:Y:S01]  /*72a0*/  IMAD R187, R175, 0x4c, RZ ;  /* 0x0000004cafbb7824 */ /* 0x000fe200078e02ff */
[-C--:B------:R-:W-:Y:S01]  /*72b0*/  IADD3 R42, P4, R45, R40.reuse, RZ ;  /* 0x000000282d2a7210 */ /* 0x080fe20007f9e0ff */
[----:B------:R-:W-:Y:S01]  /*72c0*/  IMAD R189, R175, 0x4e, RZ ;  /* 0x0000004eafbd7824 */ /* 0x000fe200078e02ff */
[-C--:B------:R-:W-:Y:S01]  /*72d0*/  LEA.HI.X.SX32 R45, R45, R41.reuse, 0x1, P5 ;  /* 0x000000292d2d7211 */ /* 0x080fe200028f0eff */
[C---:B------:R-:W-:Y:S01]  /*72e0*/  IMAD R115, R175.reuse, 0x25, RZ ;  /* 0x00000025af737824 */ /* 0x040fe200078e02ff */
[CC--:B------:R-:W-:Y:S01]  /*72f0*/  LEA.HI.X.SX32 R43, R175.reuse, R41.reuse, 0x1, P4 ;  /* 0x00000029af2b7211 */ /* 0x0c0fe200020f0eff */
[C---:B------:R-:W-:Y:S01]  /*7300*/  IMAD R191, R175.reuse, 0x50, RZ ;  /* 0x00000050afbf7824 */ /* 0x040fe200078e02ff */
[C---:B------:R-:W-:Y:S01]  /*7310*/  LEA R48, P4, R175.reuse, R40, 0x3 ;  /* 0x00000028af307211 */ /* 0x040fe200078818ff */
[----:B------:R-:W-:Y:S01]  /*7320*/  IMAD R119, R175, 0x27, RZ ;  /* 0x00000027af777824 */ /* 0x000fe200078e02ff */
[-C--:B------:R-:W-:Y:S01]  /*7330*/  LEA.HI.X.SX32 R47, R47, R41.reuse, 0x1, P6 ;  /* 0x000000292f2f7211 */ /* 0x080fe200030f0eff */
[----:B------:R-:W-:Y:S01]  /*7340*/  STSM.16.M88.4 [R2], R24 ;  /* 0x0000001802007844 */ /* 0x000fe20000000200 */
[----:B------:R-:W-:Y:S01]  /*7350*/  LEA.HI.X.SX32 R49, R49, R41, 0x1, P4 ;  /* 0x0000002931317211 */ /* 0x000fe200020f0eff */
[C---:B------:R-:W-:Y:S01]  /*7360*/  IMAD R193, R175.reuse, 0x52, RZ ;  /* 0x00000052afc17824 */ /* 0x040fe200078e02ff */
[----:B------:R-:W-:Y:S01]  /*7370*/  FSEL R8, R8, -INF , P2 ;  /* 0xff80000008087808 */ /* 0x000fe20001000000 */
[----:B------:R-:W-:Y:S01]  /*7380*/  BAR.SYNC.DEFER_BLOCKING 0x0 ;  /* 0x0000000000007b1d */ /* 0x000fe20000010000 */
[----:B------:R-:W-:Y:S01]  /*7390*/  IMAD R195, R175, 0x54, RZ ;  /* 0x00000054afc37824 */ /* 0x000fe200078e02ff */
[----:B------:R-:W-:Y:S01]  /*73a0*/  FSEL R9, R9, -INF , P1 ;  /* 0xff80000009097808 */ /* 0x000fe20000800000 */
[----:B------:R-:W-:Y:S01]  /*73b0*/  IMAD R123, R175, 0x29, RZ ;  /* 0x00000029af7b7824 */ /* 0x000fe200078e02ff */
[----:B------:R-:W-:Y:S01]  /*73c0*/  FSEL R13, R13, -INF , P0 ;  /* 0xff8000000d0d7808 */ /* 0x000fe20000000000 */
[----:B------:R-:W-:-:S02]  /*73d0*/  IMAD R197, R175, 0x56, RZ ;  /* 0x00000056afc57824 */ /* 0x000fc400078e02ff */
[----:B------:R-:W-:Y:S01]  /*73e0*/  FFMA R10, R3, 0.69314718246459960938, R10 ;  /* 0x3f317218030a7823 */ /* 0x000fe2000000000a */
[C---:B------:R-:W-:Y:S02]  /*73f0*/  IMAD R199, R175.reuse, 0x58, RZ ;  /* 0x00000058afc77824 */ /* 0x040fe400078e02ff */
[----:B------:R-:W-:Y:S01]  /*7400*/  FFMA R11, R8, 0.69314718246459960938, R11 ;  /* 0x3f317218080b7823 */ /* 0x000fe2000000000b */
[----:B------:R-:W-:Y:S02]  /*7410*/  IMAD R201, R175, 0x5a, RZ ;  /* 0x0000005aafc97824 */ /* 0x000fe400078e02ff */
[----:B------:R-:W-:Y:S01]  /*7420*/  FFMA R12, R9, 0.69314718246459960938, R12 ;  /* 0x3f317218090c7823 */ /* 0x000fe2000000000c */
[----:B------:R-:W-:Y:S02]  /*7430*/  IMAD R131, R175, 0x2b, RZ ;  /* 0x0000002baf837824 */ /* 0x000fe400078e02ff */
[----:B------:R-:W-:Y:S01]  /*7440*/  FFMA R13, R13, 0.69314718246459960938, R234 ;  /* 0x3f3172180d0d7823 */ /* 0x000fe200000000ea */
[C---:B------:R-:W-:Y:S01]  /*7450*/  IMAD R203, R175.reuse, 0x5c, RZ ;  /* 0x0000005cafcb7824 */ /* 0x040fe200078e02ff */
[----:B------:R-:W2:Y:S01]  /*7460*/  LDC.64 R8, c[0x0][0x230] ;  /* 0x00008c00ff087b82 */ /* 0x000ea20000000a00 */
[C---:B------:R-:W-:Y:S01]  /*7470*/  IMAD R143, R175.reuse, 0x2d, RZ ;  /* 0x0000002daf8f7824 */ /* 0x040fe200078e02ff */
[----:B------:R-:W-:Y:S01]  /*7480*/  ULDC UR4, c[0x0][0x27c] ;  /* 0x00009f0000047ab9 */ /* 0x000fe20000000800 */
[C---:B------:R-:W-:Y:S01]  /*7490*/  IMAD R205, R175.reuse, 0x5e, RZ ;  /* 0x0000005eafcd7824 */ /* 0x040fe200078e02ff */
[----:B------:R-:W-:Y:S01]  /*74a0*/  UIMAD UR4, UR7, UR4, URZ ;  /* 0x00000004070472a4 */ /* 0x000fe2000f8e023f */
[C---:B------:R-:W-:Y:S01]  /*74b0*/  IMAD R207, R175.reuse, 0x60, RZ ;  /* 0x00000060afcf7824 */ /* 0x040fe200078e02ff */
[----:B------:R-:W-:Y:S01]  /*74c0*/  SHF.L.U32 R3, R152, 0x2, RZ ;  /* 0x0000000298037819 */ /* 0x000fe200000006ff */
[C---:B------:R-:W-:Y:S01]  /*74d0*/  IMAD R155, R175.reuse, 0x2f, RZ ;  /* 0x0000002faf9b7824 */ /* 0x040fe200078e02ff */
[----:B------:R-:W-:Y:S01]  /*74e0*/  USHF.L.U32 UR6, UR4, 0x2, URZ ;  /* 0x0000000204067899 */ /* 0x000fe2000800063f */
[C---:B------:R-:W-:Y:S01]  /*74f0*/  IMAD R209, R175.reuse, 0x62, RZ ;  /* 0x00000062afd17824 */ /* 0x040fe200078e02ff */
[----:B------:R-:W-:Y:S01]  /*7500*/  LDS.128 R20, [R14] ;  /* 0x000000000e147984 */ /* 0x000fe20000000c00 */
[C---:B------:R-:W-:Y:S01]  /*7510*/  IMAD R211, R175.reuse, 0x64, RZ ;  /* 0x00000064afd37824 */ /* 0x040fe200078e02ff */
[----:B------:R-:W-:Y:S01]  /*7520*/  UIMAD.WIDE UR4, UR4, 0x4, URZ ;  /* 0x00000004040478a5 */ /* 0x000fe2000f8e023f */
[C---:B------:R-:W-:Y:S01]  /*7530*/  IMAD R213, R175.reuse, 0x66, RZ ;  /* 0x00000066afd57824 */ /* 0x040fe200078e02ff */
[----:B------:R-:W-:Y:S01]  /*7540*/  BAR.SYNC.DEFER_BLOCKING 0x0 ;  /* 0x0000000000007b1d */ /* 0x000fe20000010000 */
[----:B------:R-:W-:-:S02]  /*7550*/  IMAD R159, R175, 0x31, RZ ;  /* 0x00000031af9f7824 */ /* 0x000fc400078e02ff */
[C---:B------:R-:W-:Y:S02]  /*7560*/  IMAD R215, R175.reuse, 0x68, RZ ;  /* 0x00000068afd77824 */ /* 0x040fe400078e02ff */
[C---:B------:R-:W-:Y:S02]  /*7570*/  IMAD R163, R175.reuse, 0x33, RZ ;  /* 0x00000033afa37824 */ /* 0x040fe400078e02ff */
[C---:B------:R-:W-:Y:S02]  /*7580*/  IMAD R217, R175.reuse, 0x6a, RZ ;  /* 0x0000006aafd97824 */ /* 0x040fe400078e02ff */
[C---:B------:R-:W-:Y:S02]  /*7590*/  IMAD R219, R175.reuse, 0x6c, RZ ;  /* 0x0000006cafdb7824 */ /* 0x040fe400078e02ff */
[C---:B------:R-:W-:Y:S02]  /*75a0*/  IMAD R167, R175.reuse, 0x35, RZ ;  /* 0x00000035afa77824 */ /* 0x040fe400078e02ff */
[----:B------:R-:W-:-:S02]  /*75b0*/  IMAD R221, R175, 0x6e, RZ ;  /* 0x0000006eafdd7824 */ /* 0x000fc400078e02ff */
[C---:B------:R-:W-:Y:S02]  /*75c0*/  IMAD R223, R175.reuse, 0x70, RZ ;  /* 0x00000070afdf7824 */ /* 0x040fe400078e02ff */
[C---:B------:R-:W-:Y:S02]  /*75d0*/  IMAD R225, R175.reuse, 0x72, RZ ;  /* 0x00000072afe17824 */ /* 0x040fe400078e02ff */
[C---:B------:R-:W-:Y:S02]  /*75e0*/  IMAD R171, R175.reuse, 0x37, RZ ;  /* 0x00000037afab7824 */ /* 0x040fe400078e02ff */
[C---:B------:R-:W-:Y:S02]  /*75f0*/  IMAD R227, R175.reuse, 0x74, RZ ;  /* 0x00000074afe37824 */ /* 0x040fe400078e02ff */
[C---:B------:R-:W-:Y:S01]  /*7600*/  IMAD R229, R175.reuse, 0x76, RZ ;  /* 0x00000076afe57824 */ /* 0x040fe200078e02ff */
[----:B------:R3:W-:Y:S01]  /*7610*/  STSM.16.M88.4 [R2], R68 ;  /* 0x0000004402007844 */ /* 0x0007e20000000200 */
[----:B------:R-:W-:-:S02]  /*7620*/  IMAD R153, R175, 0x78, RZ ;  /* 0x00000078af997824 */ /* 0x000fc400078e02ff */
[C---:B------:R-:W-:Y:S01]  /*7630*/  IMAD R139, R175.reuse, 0x3b, RZ ;  /* 0x0000003baf8b7824 */ /* 0x040fe200078e02ff */
[----:B------:R-:W-:Y:S01]  /*7640*/  BAR.SYNC.DEFER_BLOCKING 0x0 ;  /* 0x0000000000007b1d */ /* 0x000fe20000010000 */
[C---:B------:R-:W-:Y:S02]  /*7650*/  IMAD R147, R175.reuse, 0x7a, RZ ;  /* 0x0000007aaf937824 */ /* 0x040fe400078e02ff */
[C---:B------:R-:W-:Y:S02]  /*7660*/  IMAD R141, R175.reuse, 0x7e, RZ ;  /* 0x0000007eaf8d7824 */ /* 0x040fe400078e02ff */
[C---:B------:R-:W-:Y:S02]  /*7670*/  IMAD R135, R175.reuse, 0x7c, RZ ;  /* 0x0000007caf877824 */ /* 0x040fe400078e02ff */
[C---:B------:R-:W-:Y:S02]  /*7680*/  IMAD R127, R175.reuse, 0x3d, RZ ;  /* 0x0000003daf7f7824 */ /* 0x040fe400078e02ff */
[----:B------:R-:W-:Y:S01]  /*7690*/  IMAD R129, R175, 0x3f, RZ ;  /* 0x0000003faf817824 */ /* 0x000fe200078e02ff */
[----:B---3--:R-:W-:-:S02]  /*76a0*/  F2FP.F16.F32.PACK_AB R68, R52, R39 ;  /* 0x000000273444723e */ /* 0x008fc400000000ff */
[----:B------:R-:W-:Y:S02]  /*76b0*/  F2FP.F16.F32.PACK_AB R70, R37, R38 ;  /* 0x000000262546723e */ /* 0x000fe400000000ff */
[----:B------:R-:W-:Y:S01]  /*76c0*/  F2FP.F16.F32.PACK_AB R71, R15, R36 ;  /* 0x000000240f47723e */ /* 0x000fe200000000ff */
[----:B------:R-:W-:Y:S01]  /*76d0*/  IMAD R15, R175, 0x3e, RZ ;  /* 0x0000003eaf0f7824 */ /* 0x000fe200078e02ff */
[----:B------:R-:W-:Y:S01]  /*76e0*/  F2FP.F16.F32.PACK_AB R69, R151, R50 ;  /* 0x000000329745723e */ /* 0x000fe200000000ff */
[C---:B------:R-:W-:Y:S01]  /*76f0*/  IMAD R151, R175.reuse, 0x39, RZ ;  /* 0x00000039af977824 */ /* 0x040fe200078e02ff */
[----:B------:R-:W3:Y:S01]  /*7700*/  LDS.128 R24, [R14] ;  /* 0x000000000e187984 */ /* 0x000ee20000000c00 */
[----:B------:R-:W-:Y:S06]  /*7710*/  BAR.SYNC.DEFER_BLOCKING 0x0 ;  /* 0x0000000000007b1d */ /* 0x000fec0000010000 */
[----:B------:R4:W-:Y:S02]  /*7720*/  STSM.16.M88.4 [R2], R64 ;  /* 0x0000004002007844 */ /* 0x0009e40000000200 */
[----:B------:R-:W-:Y:S01]  /*7730*/  BAR.SYNC.DEFER_BLOCKING 0x0 ;  /* 0x0000000000007b1d */ /* 0x000fe20000010000 */
[----:B----4-:R-:W-:-:S02]  /*7740*/  IMAD R65, R175, 0xc, RZ ;  /* 0x0000000caf417824 */ /* 0x010fc400078e02ff */
[----:B------:R-:W-:-:S03]  /*7750*/  IMAD R67, R175, 0xd, RZ ;  /* 0x0000000daf437824 */ /* 0x000fc600078e02ff */
[----:B------:R-:W-:-:S04]  /*7760*/  IADD3 R52, P6, R65, R40, RZ ;  /* 0x0000002841347210 */ /* 0x000fc80007fde0ff */
[----:B------:R-:W-:Y:S01]  /*7770*/  LEA.HI.X.SX32 R53, R53, R41, 0x1, P6 ;  /* 0x0000002935357211 */ /* 0x000fe200030f0eff */
[----:B------:R-:W4:Y:S01]  /*7780*/  LDS.128 R28, [R14] ;  /* 0x000000000e1c7984 */ /* 0x000f220000000c00 */
[----:B------:R-:W-:Y:S06]  /*7790*/  BAR.SYNC.DEFER_BLOCKING 0x0 ;  /* 0x0000000000007b1d */ /* 0x000fec0000010000 */
[----:B------:R5:W-:Y:S02]  /*77a0*/  STSM.16.M88.4 [R2], R60 ;  /* 0x0000003c02007844 */ /* 0x000be40000000200 */
[----:B------:R-:W-:Y:S01]  /*77b0*/  BAR.SYNC.DEFER_BLOCKING 0x0 ;  /* 0x0000000000007b1d */ /* 0x000fe20000010000 */
[----:B-----5:R-:W-:-:S02]  /*77c0*/  IMAD R61, R175, 0xa, RZ ;  /* 0x0000000aaf3d7824 */ /* 0x020fc400078e02ff */
[----:B------:R-:W-:-:S03]  /*77d0*/  IMAD R63, R175, 0xb, RZ ;  /* 0x0000000baf3f7824 */ /* 0x000fc600078e02ff */
[----:B------:R-:W-:-:S04]  /*77e0*/  IADD3 R50, P5, R61, R40, RZ ;  /* 0x000000283d327210 */ /* 0x000fc80007fbe0ff */
[----:B------:R-:W-:Y:S01]  /*77f0*/  LEA.HI.X.SX32 R51, R51, R41, 0x1, P5 ;  /* 0x0000002933337211 */ /* 0x000fe200028f0eff */
[----:B------:R-:W5:Y:S01]  /*7800*/  LDS.128 R32, [R14] ;  /* 0x000000000e207984 */ /* 0x000f620000000c00 */
[----:B------:R-:W-:Y:S06]  /*7810*/  BAR.SYNC.DEFER_BLOCKING 0x0 ;  /* 0x0000000000007b1d */ /* 0x000fec0000010000 */
[----:B------:R1:W-:Y:S02]  /*7820*/  STSM.16.M88.4 [R2], R56 ;  /* 0x0000003802007844 */ /* 0x0003e40000000200 */
[----:B------:R-:W-:Y:S01]  /*7830*/  BAR.SYNC.DEFER_BLOCKING 0x0 ;  /* 0x0000000000007b1d */ /* 0x000fe20000010000 */
[C---:B-1----:R-:W-:Y:S01]  /*7840*/  SHF.L.U32 R57, R175.reuse, 0x3, RZ ;  /* 0x00000003af397819 */ /* 0x042fe200000006ff */
[C---:B------:R-:W-:Y:S01]  /*7850*/  IMAD R59, R175.reuse, 0x9, RZ ;  /* 0x00000009af3b7824 */ /* 0x040fe200078e02ff */
[----:B------:R-:W-:-:S02]  /*7860*/  LEA R56, P5, R175, R40, 0x4 ;  /* 0x00000028af387211 */ /* 0x000fc400078a20ff */
[-C--:B------:R-:W-:Y:S02]  /*7870*/  IADD3 R58, P6, R77, R40.reuse, RZ ;  /* 0x000000284d3a7210 */ /* 0x080fe40007fde0ff */
[-C--:B------:R-:W-:Y:S02]  /*7880*/  LEA.HI.X.SX32 R57, R57, R41.reuse, 0x1, P5 ;  /* 0x0000002939397211 */ /* 0x080fe400028f0eff */
[-C--:B------:R-:W-:Y:S02]  /*7890*/  IADD3 R62, P5, R85, R40.reuse, RZ ;  /* 0x00000028553e7210 */ /* 0x080fe40007fbe0ff */
[-C--:B------:R-:W-:Y:S01]  /*78a0*/  LEA.HI.X.SX32 R59, R59, R41.reuse, 0x1, P6 ;  /* 0x000000293b3b7211 */ /* 0x080fe200030f0eff */
[----:B------:R-:W1:Y:S01]  /*78b0*/  LDS.128 R36, [R14] ;  /* 0x000000000e247984 */ /* 0x000e620000000c00 */
[----:B------:R-:W-:Y:S01]  /*78c0*/  BAR.SYNC.DEFER_BLOCKING 0x0 ;  /* 0x0000000000007b1d */ /* 0x000fe20000010000 */
[----:B------:R-:W-:Y:S02]  /*78d0*/  IADD3 R64, P6, R89, R40, RZ ;  /* 0x0000002859407210 */ /* 0x000fe40007fde0ff */
[----:B------:R-:W-:-:S02]  /*78e0*/  LEA.HI.X.SX32 R63, R63, R41, 0x1, P5 ;  /* 0x000000293f3f7211 */ /* 0x000fc400028f0eff */
[-C--:B------:R-:W-:Y:S01]  /*78f0*/  LEA.HI.X.SX32 R65, R65, R41.reuse, 0x1, P6 ;  /* 0x0000002941417211 */ /* 0x080fe200030f0eff */
[----:B------:R0:W-:Y:S02]  /*7900*/  STSM.16.M88.4 [R2], R68 ;  /* 0x0000004402007844 */ /* 0x0001e40000000200 */
[----:B------:R-:W-:Y:S01]  /*7910*/  BAR.SYNC.DEFER_BLOCKING 0x0 ;  /* 0x0000000000007b1d */ /* 0x000fe20000010000 */
[----:B0-----:R-:W-:Y:S01]  /*7920*/  IMAD R69, R175, 0xe, RZ ;  /* 0x0000000eaf457824 */ /* 0x001fe200078e02ff */
[-C--:B------:R-:W-:Y:S01]  /*7930*/  IADD3 R68, P5, R97, R40.reuse, RZ ;  /* 0x0000002861447210 */ /* 0x080fe20007fbe0ff */
[----:B------:R-:W-:Y:S01]  /*7940*/  IMAD R71, R175, 0xf, RZ ;  /* 0x0000000faf477824 */ /* 0x000fe200078e02ff */
[-C--:B------:R-:W-:Y:S02]  /*7950*/  IADD3 R70, P6, R101, R40.reuse, RZ ;  /* 0x0000002865467210 */ /* 0x080fe40007fde0ff */
[C---:B------:R-:W-:Y:S02]  /*7960*/  IADD3 R54, P4, R69.reuse, R40, RZ ;  /* 0x0000002845367210 */ /* 0x040fe40007f9e0ff */
[----:B------:R-:W-:-:S02]  /*7970*/  LEA.HI.X.SX32 R69, R69, R41, 0x1, P5 ;  /* 0x0000002945457211 */ /* 0x000fc400028f0eff */
[-C--:B------:R-:W-:Y:S02]  /*7980*/  LEA.HI.X.SX32 R55, R55, R41.reuse, 0x1, P4 ;  /* 0x0000002937377211 */ /* 0x080fe400020f0eff */
[-C--:B------:R-:W-:Y:S01]  /*7990*/  IADD3 R60, P4, R81, R40.reuse, RZ ;  /* 0x00000028513c7210 */ /* 0x080fe20007f9e0ff */
[----:B------:R0:W-:Y:S01]  /*79a0*/  STG.E.U16 desc[UR36][R40.64], R4 ;  /* 0x0000000428007986 */ /* 0x0001e2000c101524 */
[-C--:B------:R-:W-:Y:S02]  /*79b0*/  IADD3 R74, P5, R109, R40.reuse, RZ ;  /* 0x000000286d4a7210 */ /* 0x080fe40007fbe0ff */
[-C--:B------:R-:W-:Y:S02]  /*79c0*/  LEA.HI.X.SX32 R61, R61, R41.reuse, 0x1, P4 ;  /* 0x000000293d3d7211 */ /* 0x080fe400020f0eff */
[----:B------:R-:W-:Y:S02]  /*79d0*/  IADD3 R66, P4, R93, R40, RZ ;  /* 0x000000285d427210 */ /* 0x000fe40007f9e0ff */
[----:B------:R-:W-:-:S02]  /*79e0*/  LEA.HI.X.SX32 R71, R71, R41, 0x1, P6 ;  /* 0x0000002947477211 */ /* 0x000fc400030f0eff */
[-C--:B------:R-:W-:Y:S02]  /*79f0*/  LEA.HI.X.SX32 R67, R67, R41.reuse, 0x1, P4 ;  /* 0x0000002943437211 */ /* 0x080fe400020f0eff */
[-C--:B------:R-:W-:Y:S02]  /*7a00*/  LEA R72, P4, R175, R40.reuse, 0x5 ;  /* 0x00000028af487211 */ /* 0x080fe400078828ff */
[-C--:B------:R-:W-:Y:S02]  /*7a10*/  IADD3 R76, P6, R113, R40.reuse, RZ ;  /* 0x00000028714c7210 */ /* 0x080fe40007fde0ff */
[-C--:B------:R-:W-:Y:S02]  /*7a20*/  LEA.HI.X.SX32 R73, R73, R41.reuse, 0x1, P4 ;  /* 0x0000002949497211 */ /* 0x080fe400020f0eff */
[----:B------:R-:W-:Y:S02]  /*7a30*/  IADD3 R78, P4, R117, R40, RZ ;  /* 0x00000028754e7210 */ /* 0x000fe40007f9e0ff */
[----:B------:R-:W-:-:S02]  /*7a40*/  LEA.HI.X.SX32 R75, R75, R41, 0x1, P5 ;  /* 0x000000294b4b7211 */ /* 0x000fc400028f0eff */
[-C--:B------:R-:W-:Y:S02]  /*7a50*/  IADD3 R80, P5, R121, R40.reuse, RZ ;  /* 0x0000002879507210 */ /* 0x080fe40007fbe0ff */
[-C--:B------:R-:W-:Y:S02]  /*7a60*/  LEA.HI.X.SX32 R77, R77, R41.reuse, 0x1, P6 ;  /* 0x000000294d4d7211 */ /* 0x080fe400030f0eff */
        /* <DEDUP_REMOVED lines=22> */
[-C--:B------:R-:W-:Y:S02]  /*7bd0*/  LEA R104, P5, R175, R40.reuse, 0x6 ;  /* 0x00000028af687211 */ /* 0x080fe400078a30ff */
        /* <DEDUP_REMOVED lines=61> */
[----:B0-----:R-:W-:Y:S02]  /*7fb0*/  IADD3 R40, P6, R135, R40, RZ ;  /* 0x0000002887287210 */ /* 0x001fe40007fde0ff */
[----:B------:R-:W-:Y:S02]  /*7fc0*/  PRMT R4, R4, 0x7632, R4 ;  /* 0x0000763204047816 */ /* 0x000fe40000000004 */
[-C--:B------:R-:W-:Y:S02]  /*7fd0*/  LEA.HI.X.SX32 R135, R127, R41.reuse, 0x1, P4 ;  /* 0x000000297f877211 */ /* 0x080fe400020f0eff */
[----:B------:R-:W-:Y:S01]  /*7fe0*/  LEA.HI.X.SX32 R127, R129, R41, 0x1, P5 ;  /* 0x00000029817f7211 */ /* 0x000fe200028f0eff */
[----:B------:R0:W-:Y:S01]  /*7ff0*/  STG.E.U16 desc[UR36][R42.64], R4 ;  /* 0x000000042a007986 */ /* 0x0001e2000c101524 */
[----:B------:R-:W-:-:S02]  /*8000*/  PRMT R2, R5, 0x7632, R2 ;  /* 0x0000763205027816 */ /* 0x000fc40000000002 */
[----:B------:R-:W-:Y:S01]  /*8010*/  LEA.HI.X.SX32 R41, R15, R41, 0x1, P6 ;  /* 0x000000290f297211 */ /* 0x000fe200030f0eff */
[----:B------:R2:W-:Y:S01]  /*8020*/  STG.E.U16 desc[UR36][R44.64], R5 ;  /* 0x000000052c007986 */ /* 0x0005e2000c101524 */
[----:B------:R-:W-:-:S03]  /*8030*/  PRMT R15, R6, 0x7632, R15 ;  /* 0x00007632060f7816 */ /* 0x000fc6000000000f */
[----:B------:R3:W-:Y:S01]  /*8040*/  STG.E.U16 desc[UR36][R46.64], R2 ;  /* 0x000000022e007986 */ /* 0x0007e2000c101524 */
[----:B0-----:R-:W-:-:S03]  /*8050*/  PRMT R43, R7, 0x7632, R43 ;  /* 0x00007632072b7816 */ /* 0x001fc6000000002b */
[----:B------:R0:W-:Y:S01]  /*8060*/  STG.E.U16 desc[UR36][R48.64], R6 ;  /* 0x0000000630007986 */ /* 0x0001e2000c101524 */
[----:B------:R-:W-:Y:S02]  /*8070*/  PRMT R4, R17, 0x7632, R4 ;  /* 0x0000763211047816 */ /* 0x000fe40000000004 */
[----:B--2---:R-:W-:Y:S01]  /*8080*/  PRMT R45, R16, 0x7632, R45 ;  /* 0x00007632102d7816 */ /* 0x004fe2000000002d */
[----:B------:R2:W-:Y:S01]  /*8090*/  STG.E.U16 desc[UR36][R50.64], R15 ;  /* 0x0000000f32007986 */ /* 0x0005e2000c101524 */
[----:B------:R-:W-:Y:S02]  /*80a0*/  PRMT R5, R19, 0x7632, R5 ;  /* 0x0000763213057816 */ /* 0x000fe40000000005 */
[----:B---3--:R-:W-:Y:S01]  /*80b0*/  PRMT R2, R18, 0x7632, R2 ;  /* 0x0000763212027816 */ /* 0x008fe20000000002 */
[----:B------:R3:W-:Y:S01]  /*80c0*/  STG.E.U16 desc[UR36][R52.64], R7 ;  /* 0x0000000734007986 */ /* 0x0007e2000c101524 */
[----:B------:R-:W-:-:S03]  /*80d0*/  PRMT R47, R25, 0x7632, R47 ;  /* 0x00007632192f7816 */ /* 0x000fc6000000002f */
[----:B------:R5:W-:Y:S01]  /*80e0*/  STG.E.U16 desc[UR36][R54.64], R43 ;  /* 0x0000002b36007986 */ /* 0x000be2000c101524 */
[----:B0-----:R-:W-:Y:S02]  /*80f0*/  PRMT R6, R20, 0x7632, R6 ;  /* 0x0000763214067816 */ /* 0x001fe40000000006 */
[----:B------:R-:W-:Y:S01]  /*8100*/  PRMT R49, R26, 0x7632, R49 ;  /* 0x000076321a317816 */ /* 0x000fe20000000031 */
[----:B------:R0:W-:Y:S01]  /*8110*/  STG.E.U16 desc[UR36][R56.64], R16 ;  /* 0x0000001038007986 */ /* 0x0001e2000c101524 */
[----:B--2---:R-:W-:-:S03]  /*8120*/  PRMT R51, R27, 0x7632, R51 ;  /* 0x000076321b337816 */ /* 0x004fc60000000033 */
[----:B------:R2:W-:Y:S01]  /*8130*/  STG.E.U16 desc[UR36][R58.64], R45 ;  /* 0x0000002d3a007986 */ /* 0x0005e2000c101524 */
[----:B---3--:R-:W-:Y:S02]  /*8140*/  PRMT R7, R21, 0x7632, R7 ;  /* 0x0000763215077816 */ /* 0x008fe40000000007 */
[----:B----4-:R-:W-:Y:S01]  /*8150*/  PRMT R53, R28, 0x7632, R53 ;  /* 0x000076321c357816 */ /* 0x010fe20000000035 */
[----:B------:R3:W-:Y:S01]  /*8160*/  STG.E.U16 desc[UR36][R60.64], R17 ;  /* 0x000000113c007986 */ /* 0x0007e2000c101524 */
[----:B-----5:R-:W-:Y:S02]  /*8170*/  PRMT R43, R23, 0x7632, R43 ;  /* 0x00007632172b7816 */ /* 0x020fe4000000002b */
[----:B------:R-:W-:Y:S01]  /*8180*/  PRMT R55, R29, 0x7632, R55 ;  /* 0x000076321d377816 */ /* 0x000fe20000000037 */
[----:B------:R4:W-:Y:S01]  /*8190*/  STG.E.U16 desc[UR36][R62.64], R4 ;  /* 0x000000043e007986 */ /* 0x0009e2000c101524 */
[----:B0-----:R-:W-:-:S03]  /*81a0*/  PRMT R57, R30, 0x7632, R57 ;  /* 0x000076321e397816 */ /* 0x001fc60000000039 */
[----:B------:R0:W-:Y:S01]  /*81b0*/  STG.E.U16 desc[UR36][R64.64], R18 ;  /* 0x0000001240007986 */ /* 0x0001e2000c101524 */
[----:B--2---:R-:W-:Y:S02]  /*81c0*/  PRMT R45, R24, 0x7632, R45 ;  /* 0x00007632182d7816 */ /* 0x004fe4000000002d */
[----:B------:R-:W-:Y:S01]  /*81d0*/  PRMT R59, R31, 0x7632, R59 ;  /* 0x000076321f3b7816 */ /* 0x000fe2000000003b */
[----:B------:R2:W-:Y:S01]  /*81e0*/  STG.E.U16 desc[UR36][R66.64], R2 ;  /* 0x0000000242007986 */ /* 0x0005e2000c101524 */
[----:B---3--:R-:W-:-:S03]  /*81f0*/  PRMT R61, R32, 0x7632, R61 ;  /* 0x00007632203d7816 */ /* 0x008fc6000000003d */
[----:B------:R-:W-:Y:S01]  /*8200*/  STG.E.U16 desc[UR36][R68.64], R19 ;  /* 0x0000001344007986 */ /* 0x000fe2000c101524 */
[----:B----4-:R-:W-:-:S03]  /*8210*/  PRMT R4, R22, 0x7632, R4 ;  /* 0x0000763216047816 */ /* 0x010fc60000000004 */
[----:B------:R3:W-:Y:S01]  /*8220*/  STG.E.U16 desc[UR36][R70.64], R5 ;  /* 0x0000000546007986 */ /* 0x0007e2000c101524 */
[----:B0-----:R-:W-:-:S03]  /*8230*/  PRMT R65, R33, 0x7632, R65 ;  /* 0x0000763221417816 */ /* 0x001fc60000000041 */
[----:B------:R-:W-:Y:S01]  /*8240*/  STG.E.U16 desc[UR36][R72.64], R20 ;  /* 0x0000001448007986 */ /* 0x000fe2000c101524 */
[----:B--2---:R-:W-:-:S03]  /*8250*/  SHF.L.U32 R2, R206, 0x1, RZ ;  /* 0x00000001ce027819 */ /* 0x004fc600000006ff */
[----:B------:R-:W-:Y:S04]  /*8260*/  STG.E.U16 desc[UR36][R74.64], R6 ;  /* 0x000000064a007986 */ /* 0x000fe8000c101524 */
[----:B------:R0:W-:Y:S01]  /*8270*/  STG.E.U16 desc[UR36][R76.64], R21 ;  /* 0x000000154c007986 */ /* 0x0001e2000c101524 */
[----:B---3--:R-:W-:-:S03]  /*8280*/  PRMT R71, R34, 0x7632, R71 ;  /* 0x0000763222477816 */ /* 0x008fc60000000047 */
[----:B------:R1:W-:Y:S04]  /*8290*/  STG.E.U16 desc[UR36][R78.64], R7 ;  /* 0x000000074e007986 */ /* 0x0003e8000c101524 */
[----:B------:R2:W-:Y:S04]  /*82a0*/  STG.E.U16 desc[UR36][R80.64], R22 ;  /* 0x0000001650007986 */ /* 0x0005e8000c101524 */
[----:B------:R3:W-:Y:S01]  /*82b0*/  STG.E.U16 desc[UR36][R82.64], R4 ;  /* 0x0000000452007986 */ /* 0x0007e2000c101524 */
[----:B0-----:R-:W-:-:S03]  /*82c0*/  PRMT R77, R35, 0x7632, R77 ;  /* 0x00007632234d7816 */ /* 0x001fc6000000004d */
[----:B------:R-:W0:Y:S01]  /*82d0*/  LDS.128 R4, [R14] ;  /* 0x000000000e047984 */ /* 0x000e220000000c00 */
[----:B-1----:R-:W-:-:S03]  /*82e0*/  PRMT R79, R36, 0x7632, R79 ;  /* 0x00007632244f7816 */ /* 0x002fc6000000004f */
[----:B------:R1:W-:Y:S01]  /*82f0*/  STG.E.U16 desc[UR36][R84.64], R23 ;  /* 0x0000001754007986 */ /* 0x0003e2000c101524 */
[----:B--2---:R-:W-:-:S03]  /*8300*/  PRMT R81, R37, 0x7632, R81 ;  /* 0x0000763225517816 */ /* 0x004fc60000000051 */
[----:B------:R-:W-:Y:S01]  /*8310*/  STG.E.U16 desc[UR36][R86.64], R43 ;  /* 0x0000002b56007986 */ /* 0x000fe2000c101524 */
[----:B---3--:R-:W-:-:S03]  /*8320*/  PRMT R83, R38, 0x7632, R83 ;  /* 0x0000763226537816 */ /* 0x008fc60000000053 */
[----:B------:R-:W-:Y:S04]  /*8330*/  STG.E.U16 desc[UR36][R88.64], R24 ;  /* 0x0000001858007986 */ /* 0x000fe8000c101524 */
[----:B------:R-:W-:Y:S01]  /*8340*/  STG.E.U16 desc[UR36][R90.64], R45 ;  /* 0x0000002d5a007986 */ /* 0x000fe2000c101524 */
[----:B-1----:R-:W-:-:S03]  /*8350*/  PRMT R85, R39, 0x7632, R85 ;  /* 0x0000763227557816 */ /* 0x002fc60000000055 */
[----:B------:R-:W-:Y:S04]  /*8360*/  STG.E.U16 desc[UR36][R92.64], R25 ;  /* 0x000000195c007986 */ /* 0x000fe8000c101524 */
[----:B------:R-:W-:Y:S04]  /*8370*/  STG.E.U16 desc[UR36][R94.64], R47 ;  /* 0x0000002f5e007986 */ /* 0x000fe8000c101524 */
[----:B------:R-:W-:Y:S04]  /*8380*/  STG.E.U16 desc[UR36][R96.64], R26 ;  /* 0x0000001a60007986 */ /* 0x000fe8000c101524 */
[----:B------:R-:W-:Y:S04]  /*8390*/  STG.E.U16 desc[UR36][R98.64], R49 ;  /* 0x0000003162007986 */ /* 0x000fe8000c101524 */
[----:B------:R-:W-:Y:S04]  /*83a0*/  STG.E.U16 desc[UR36][R100.64], R27 ;  /* 0x0000001b64007986 */ /* 0x000fe8000c101524 */
[----:B------:R-:W-:Y:S01]  /*83b0*/  STG.E.U16 desc[UR36][R102.64], R51 ;  /* 0x0000003366007986 */ /* 0x000fe2000c101524 */
[----:B0-----:R-:W-:-:S02]  /*83c0*/  PRMT R75, R4, 0x7632, R75 ;  /* 0x00007632044b7816 */ /* 0x001fc4000000004b */
[----:B------:R-:W-:Y:S01]  /*83d0*/  PRMT R69, R5, 0x7632, R69 ;  /* 0x0000763205457816 */ /* 0x000fe20000000045 */
[----:B------:R-:W-:Y:S01]  /*83e0*/  STG.E.U16 desc[UR36][R104.64], R28 ;  /* 0x0000001c68007986 */ /* 0x000fe2000c101524 */
[----:B------:R-:W-:Y:S02]  /*83f0*/  PRMT R67, R6, 0x7632, R67 ;  /* 0x0000763206437816 */ /* 0x000fe40000000043 */
[----:B------:R-:W-:Y:S01]  /*8400*/  PRMT R63, R7, 0x7632, R63 ;  /* 0x00007632073f7816 */ /* 0x000fe2000000003f */
[----:B------:R-:W-:Y:S04]  /*8410*/  STG.E.U16 desc[UR36][R106.64], R53 ;  /* 0x000000356a007986 */ /* 0x000fe8000c101524 */
        /* <DEDUP_REMOVED lines=22> */
[----:B------:R0:W-:Y:S04]  /*8580*/  STG.E.U16 desc[UR36][R172.64], R4 ;  /* 0x00000004ac007986 */ /* 0x0001e8000c101524 */
[----:B------:R-:W-:Y:S04]  /*8590*/  STG.E.U16 desc[UR36][R150.64], R75 ;  /* 0x0000004b96007986 */ /* 0x000fe8000c101524 */
[----:B------:R1:W-:Y:S04]  /*85a0*/  STG.E.U16 desc[UR36][R144.64], R5 ;  /* 0x0000000590007986 */ /* 0x0003e8000c101524 */
[----:B------:R-:W-:Y:S01]  /*85b0*/  STG.E.U16 desc[UR36][R138.64], R69 ;  /* 0x000000458a007986 */ /* 0x000fe2000c101524 */
[----:B0-----:R-:W-:-:S03]  /*85c0*/  IMAD.HI R4, R152, 0x4, RZ ;  /* 0x0000000498047827 */ /* 0x001fc600078e02ff */
[----:B------:R-:W-:Y:S04]  /*85d0*/  STG.E.U16 desc[UR36][R132.64], R6 ;  /* 0x0000000684007986 */ /* 0x000fe8000c101524 */
[----:B------:R-:W-:Y:S01]  /*85e0*/  STG.E.U16 desc[UR36][R134.64], R67 ;  /* 0x0000004386007986 */ /* 0x000fe2000c101524 */
[----:B-1----:R-:W-:Y:S02]  /*85f0*/  LOP3.LUT R5, R2, 0x1f8, RZ, 0xc0, !PT ;  /* 0x000001f802057812 */ /* 0x002fe400078ec0ff */
[----:B------:R-:W-:Y:S01]  /*8600*/  IADD3 R2, P0, P1, R3, UR6, R8 ;  /* 0x0000000603027c10 */ /* 0x000fe2000f91e008 */
[----:B------:R-:W-:Y:S03]  /*8610*/  STG.E.U16 desc[UR36][R40.64], R7 ;  /* 0x0000000728007986 */ /* 0x000fe6000c101524 */
[----:B------:R-:W-:Y:S01]  /*8620*/  IADD3.X R3, R4, UR5, R9, P0, P1 ;  /* 0x0000000504037c10 */ /* 0x000fe200087e2409 */
[----:B------:R-:W-:Y:S01]  /*8630*/  STG.E.U16 desc[UR36][R126.64], R63 ;  /* 0x0000003f7e007986 */ /* 0x000fe2000c101524 */
[----:B------:R-:W-:Y:S06]  /*8640*/  BAR.SYNC.DEFER_BLOCKING 0x0 ;  /* 0x0000000000007b1d */ /* 0x000fec0000010000 */
[----:B------:R-:W-:Y:S04]  /*8650*/  STS.64 [R5+UR12], R10 ;  /* 0x0000000a05007988 */ /* 0x000fe80008000a0c */
[----:B------:R-:W-:Y:S01]  /*8660*/  STS.64 [R5+UR12+0x200], R12 ;  /* 0x0002000c05007988 */ /* 0x000fe20008000a0c */
[----:B------:R-:W-:Y:S06]  /*8670*/  BAR.SYNC.DEFER_BLOCKING 0x0 ;  /* 0x0000000000007b1d */ /* 0x000fec0000010000 */
[----:B------:R-:W0:Y:S04]  /*8680*/  LDS R7, [R0] ;  /* 0x0000000000077984 */ /* 0x000e280000000800 */
[----:B0-----:R-:W-:Y:S01]  /*8690*/  STG.E desc[UR36][R2.64], R7 ;  /* 0x0000000702007986 */ /* 0x001fe2000c101924 */
[----:B------:R-:W-:Y:S05]  /*86a0*/  EXIT ;  /* 0x000000000000794d */ /* 0x000fea0003800000 */
.L_x_2:
[----:B------:R-:W-:-:S00]  /*86b0*/  BRA `(.L_x_2) ;  /* 0xfffffffc00fc7947 */ /* 0x000fc0000383ffff */
[----:B------:R-:W-:-:S00]  /*86c0*/  NOP ;  /* 0x0000000000007918 */ /* 0x000fc00000000000 */
        /* <DEDUP_REMOVED lines=11> */
.L_x_3:


//--------------------- .nv.global.init           --------------------------
	.section	.nv.global.init,"aw",@progbits
.nv.global.init:
	.type		_$_str,@object
	.size		_$_str,(.L_0 - _$_str)
_$_str:
        /*0000*/ 	.byte	0x5f, 0x5f, 0x43, 0x55, 0x44, 0x41, 0x5f, 0x46, 0x54, 0x5a, 0x00
.L_0:


//--------------------- .nv.shared.attn_fwd       --------------------------
	.section	.nv.shared.attn_fwd,"aw",@nobits
	.sectionflags	@""
	.align	16
	.zero		1024


//--------------------- .nv.shared.reserved.0     --------------------------
	.section	.nv.shared.reserved.0,"aw",@nobits
	.weak		__nv_reservedSMEM_offset_0_alias
	.size		__nv_reservedSMEM_offset_0_alias, 0, 0
	.other		__nv_reservedSMEM_offset_0_alias,@"STO_CUDA_RESERVED_SHARED STV_DEFAULT"
__nv_reservedSMEM_offset_0_alias:
	.zero		0


//--------------------- .nv.constant0.attn_fwd    --------------------------
	.section	.nv.constant0.attn_fwd,"a",@progbits
	.sectionflags	@""
	.align	4
.nv.constant0.attn_fwd:
	.zero		664


//--------------------- SYMBOLS --------------------------

	.type		.nv.reservedSmem.offset0,@object
	.size		.nv.reservedSmem.offset0,0x4
